//
// Generated by NVIDIA NVVM Compiler
//
// Compiler Build ID: CL-36424714
// Cuda compilation tools, release 13.0, V13.0.88
// Based on NVVM 20.0.0
//

.version 9.0
.target sm_100
.address_size 64

	// .globl	_Z19occupancyTestKernelILi128EEvPfPKfi
// _ZZ19occupancyTestKernelILi128EEvPfPKfiE4smem has been demoted
// _ZZ19occupancyTestKernelILi256EEvPfPKfiE4smem has been demoted
// _ZZ19occupancyTestKernelILi512EEvPfPKfiE4smem has been demoted

.visible .entry _Z19occupancyTestKernelILi128EEvPfPKfi(
	.param .u64 .ptr .align 1 _Z19occupancyTestKernelILi128EEvPfPKfi_param_0,
	.param .u64 .ptr .align 1 _Z19occupancyTestKernelILi128EEvPfPKfi_param_1,
	.param .u32 _Z19occupancyTestKernelILi128EEvPfPKfi_param_2
)
{
	.reg .pred 	%p<3>;
	.reg .b32 	%r<9>;
	.reg .b32 	%f<103>;
	.reg .b64 	%rd<9>;
	// demoted variable
	.shared .align 4 .b8 _ZZ19occupancyTestKernelILi128EEvPfPKfiE4smem[512];
	ld.param.u64 	%rd1, [_Z19occupancyTestKernelILi128EEvPfPKfi_param_0];
	ld.param.u64 	%rd2, [_Z19occupancyTestKernelILi128EEvPfPKfi_param_1];
	ld.param.u32 	%r3, [_Z19occupancyTestKernelILi128EEvPfPKfi_param_2];
	mov.u32 	%r4, %ctaid.x;
	mov.u32 	%r5, %ntid.x;
	mov.u32 	%r6, %tid.x;
	mad.lo.s32 	%r1, %r4, %r5, %r6;
	setp.ge.s32 	%p1, %r1, %r3;
	shl.b32 	%r7, %r6, 2;
	mov.u32 	%r8, _ZZ19occupancyTestKernelILi128EEvPfPKfiE4smem;
	add.s32 	%r2, %r8, %r7;
	@%p1 bra 	$L__BB0_2;
	cvta.to.global.u64 	%rd3, %rd2;
	mul.wide.s32 	%rd4, %r1, 4;
	add.s64 	%rd5, %rd3, %rd4;
	ld.global.f32 	%f1, [%rd5];
	st.shared.f32 	[%r2], %f1;
$L__BB0_2:
	setp.ge.s32 	%p2, %r1, %r3;
	bar.sync 	0;
	@%p2 bra 	$L__BB0_4;
	ld.shared.f32 	%f2, [%r2];
	add.f32 	%f3, %f2, 0f3F800000;
	sqrt.rn.f32 	%f4, %f3;
	add.f32 	%f5, %f4, 0f3F800000;
	sqrt.rn.f32 	%f6, %f5;
	add.f32 	%f7, %f6, 0f3F800000;
	sqrt.rn.f32 	%f8, %f7;
	add.f32 	%f9, %f8, 0f3F800000;
	sqrt.rn.f32 	%f10, %f9;
	add.f32 	%f11, %f10, 0f3F800000;
	sqrt.rn.f32 	%f12, %f11;
	add.f32 	%f13, %f12, 0f3F800000;
	sqrt.rn.f32 	%f14, %f13;
	add.f32 	%f15, %f14, 0f3F800000;
	sqrt.rn.f32 	%f16, %f15;
	add.f32 	%f17, %f16, 0f3F800000;
	sqrt.rn.f32 	%f18, %f17;
	add.f32 	%f19, %f18, 0f3F800000;
	sqrt.rn.f32 	%f20, %f19;
	add.f32 	%f21, %f20, 0f3F800000;
	sqrt.rn.f32 	%f22, %f21;
	add.f32 	%f23, %f22, 0f3F800000;
	sqrt.rn.f32 	%f24, %f23;
	add.f32 	%f25, %f24, 0f3F800000;
	sqrt.rn.f32 	%f26, %f25;
	add.f32 	%f27, %f26, 0f3F800000;
	sqrt.rn.f32 	%f28, %f27;
	add.f32 	%f29, %f28, 0f3F800000;
	sqrt.rn.f32 	%f30, %f29;
	add.f32 	%f31, %f30, 0f3F800000;
	sqrt.rn.f32 	%f32, %f31;
	add.f32 	%f33, %f32, 0f3F800000;
	sqrt.rn.f32 	%f34, %f33;
	add.f32 	%f35, %f34, 0f3F800000;
	sqrt.rn.f32 	%f36, %f35;
	add.f32 	%f37, %f36, 0f3F800000;
	sqrt.rn.f32 	%f38, %f37;
	add.f32 	%f39, %f38, 0f3F800000;
	sqrt.rn.f32 	%f40, %f39;
	add.f32 	%f41, %f40, 0f3F800000;
	sqrt.rn.f32 	%f42, %f41;
	add.f32 	%f43, %f42, 0f3F800000;
	sqrt.rn.f32 	%f44, %f43;
	add.f32 	%f45, %f44, 0f3F800000;
	sqrt.rn.f32 	%f46, %f45;
	add.f32 	%f47, %f46, 0f3F800000;
	sqrt.rn.f32 	%f48, %f47;
	add.f32 	%f49, %f48, 0f3F800000;
	sqrt.rn.f32 	%f50, %f49;
	add.f32 	%f51, %f50, 0f3F800000;
	sqrt.rn.f32 	%f52, %f51;
	add.f32 	%f53, %f52, 0f3F800000;
	sqrt.rn.f32 	%f54, %f53;
	add.f32 	%f55, %f54, 0f3F800000;
	sqrt.rn.f32 	%f56, %f55;
	add.f32 	%f57, %f56, 0f3F800000;
	sqrt.rn.f32 	%f58, %f57;
	add.f32 	%f59, %f58, 0f3F800000;
	sqrt.rn.f32 	%f60, %f59;
	add.f32 	%f61, %f60, 0f3F800000;
	sqrt.rn.f32 	%f62, %f61;
	add.f32 	%f63, %f62, 0f3F800000;
	sqrt.rn.f32 	%f64, %f63;
	add.f32 	%f65, %f64, 0f3F800000;
	sqrt.rn.f32 	%f66, %f65;
	add.f32 	%f67, %f66, 0f3F800000;
	sqrt.rn.f32 	%f68, %f67;
	add.f32 	%f69, %f68, 0f3F800000;
	sqrt.rn.f32 	%f70, %f69;
	add.f32 	%f71, %f70, 0f3F800000;
	sqrt.rn.f32 	%f72, %f71;
	add.f32 	%f73, %f72, 0f3F800000;
	sqrt.rn.f32 	%f74, %f73;
	add.f32 	%f75, %f74, 0f3F800000;
	sqrt.rn.f32 	%f76, %f75;
	add.f32 	%f77, %f76, 0f3F800000;
	sqrt.rn.f32 	%f78, %f77;
	add.f32 	%f79, %f78, 0f3F800000;
	sqrt.rn.f32 	%f80, %f79;
	add.f32 	%f81, %f80, 0f3F800000;
	sqrt.rn.f32 	%f82, %f81;
	add.f32 	%f83, %f82, 0f3F800000;
	sqrt.rn.f32 	%f84, %f83;
	add.f32 	%f85, %f84, 0f3F800000;
	sqrt.rn.f32 	%f86, %f85;
	add.f32 	%f87, %f86, 0f3F800000;
	sqrt.rn.f32 	%f88, %f87;
	add.f32 	%f89, %f88, 0f3F800000;
	sqrt.rn.f32 	%f90, %f89;
	add.f32 	%f91, %f90, 0f3F800000;
	sqrt.rn.f32 	%f92, %f91;
	add.f32 	%f93, %f92, 0f3F800000;
	sqrt.rn.f32 	%f94, %f93;
	add.f32 	%f95, %f94, 0f3F800000;
	sqrt.rn.f32 	%f96, %f95;
	add.f32 	%f97, %f96, 0f3F800000;
	sqrt.rn.f32 	%f98, %f97;
	add.f32 	%f99, %f98, 0f3F800000;
	sqrt.rn.f32 	%f100, %f99;
	add.f32 	%f101, %f100, 0f3F800000;
	sqrt.rn.f32 	%f102, %f101;
	cvta.to.global.u64 	%rd6, %rd1;
	mul.wide.s32 	%rd7, %r1, 4;
	add.s64 	%rd8, %rd6, %rd7;
	st.global.f32 	[%rd8], %f102;
$L__BB0_4:
	ret;

}
	// .globl	_Z19occupancyTestKernelILi256EEvPfPKfi
.visible .entry _Z19occupancyTestKernelILi256EEvPfPKfi(
	.param .u64 .ptr .align 1 _Z19occupancyTestKernelILi256EEvPfPKfi_param_0,
	.param .u64 .ptr .align 1 _Z19occupancyTestKernelILi256EEvPfPKfi_param_1,
	.param .u32 _Z19occupancyTestKernelILi256EEvPfPKfi_param_2
)
{
	.reg .pred 	%p<3>;
	.reg .b32 	%r<9>;
	.reg .b32 	%f<103>;
	.reg .b64 	%rd<9>;
	// demoted variable
	.shared .align 4 .b8 _ZZ19occupancyTestKernelILi256EEvPfPKfiE4smem[1024];
	ld.param.u64 	%rd1, [_Z19occupancyTestKernelILi256EEvPfPKfi_param_0];
	ld.param.u64 	%rd2, [_Z19occupancyTestKernelILi256EEvPfPKfi_param_1];
	ld.param.u32 	%r3, [_Z19occupancyTestKernelILi256EEvPfPKfi_param_2];
	mov.u32 	%r4, %ctaid.x;
	mov.u32 	%r5, %ntid.x;
	mov.u32 	%r6, %tid.x;
	mad.lo.s32 	%r1, %r4, %r5, %r6;
	setp.ge.s32 	%p1, %r1, %r3;
	shl.b32 	%r7, %r6, 2;
	mov.u32 	%r8, _ZZ19occupancyTestKernelILi256EEvPfPKfiE4smem;
	add.s32 	%r2, %r8, %r7;
	@%p1 bra 	$L__BB1_2;
	cvta.to.global.u64 	%rd3, %rd2;
	mul.wide.s32 	%rd4, %r1, 4;
	add.s64 	%rd5, %rd3, %rd4;
	ld.global.f32 	%f1, [%rd5];
	st.shared.f32 	[%r2], %f1;
$L__BB1_2:
	setp.ge.s32 	%p2, %r1, %r3;
	bar.sync 	0;
	@%p2 bra 	$L__BB1_4;
	ld.shared.f32 	%f2, [%r2];
	add.f32 	%f3, %f2, 0f3F800000;
	sqrt.rn.f32 	%f4, %f3;
	add.f32 	%f5, %f4, 0f3F800000;
	sqrt.rn.f32 	%f6, %f5;
	add.f32 	%f7, %f6, 0f3F800000;
	sqrt.rn.f32 	%f8, %f7;
	add.f32 	%f9, %f8, 0f3F800000;
	sqrt.rn.f32 	%f10, %f9;
	add.f32 	%f11, %f10, 0f3F800000;
	sqrt.rn.f32 	%f12, %f11;
	add.f32 	%f13, %f12, 0f3F800000;
	sqrt.rn.f32 	%f14, %f13;
	add.f32 	%f15, %f14, 0f3F800000;
	sqrt.rn.f32 	%f16, %f15;
	add.f32 	%f17, %f16, 0f3F800000;
	sqrt.rn.f32 	%f18, %f17;
	add.f32 	%f19, %f18, 0f3F800000;
	sqrt.rn.f32 	%f20, %f19;
	add.f32 	%f21, %f20, 0f3F800000;
	sqrt.rn.f32 	%f22, %f21;
	add.f32 	%f23, %f22, 0f3F800000;
	sqrt.rn.f32 	%f24, %f23;
	add.f32 	%f25, %f24, 0f3F800000;
	sqrt.rn.f32 	%f26, %f25;
	add.f32 	%f27, %f26, 0f3F800000;
	sqrt.rn.f32 	%f28, %f27;
	add.f32 	%f29, %f28, 0f3F800000;
	sqrt.rn.f32 	%f30, %f29;
	add.f32 	%f31, %f30, 0f3F800000;
	sqrt.rn.f32 	%f32, %f31;
	add.f32 	%f33, %f32, 0f3F800000;
	sqrt.rn.f32 	%f34, %f33;
	add.f32 	%f35, %f34, 0f3F800000;
	sqrt.rn.f32 	%f36, %f35;
	add.f32 	%f37, %f36, 0f3F800000;
	sqrt.rn.f32 	%f38, %f37;
	add.f32 	%f39, %f38, 0f3F800000;
	sqrt.rn.f32 	%f40, %f39;
	add.f32 	%f41, %f40, 0f3F800000;
	sqrt.rn.f32 	%f42, %f41;
	add.f32 	%f43, %f42, 0f3F800000;
	sqrt.rn.f32 	%f44, %f43;
	add.f32 	%f45, %f44, 0f3F800000;
	sqrt.rn.f32 	%f46, %f45;
	add.f32 	%f47, %f46, 0f3F800000;
	sqrt.rn.f32 	%f48, %f47;
	add.f32 	%f49, %f48, 0f3F800000;
	sqrt.rn.f32 	%f50, %f49;
	add.f32 	%f51, %f50, 0f3F800000;
	sqrt.rn.f32 	%f52, %f51;
	add.f32 	%f53, %f52, 0f3F800000;
	sqrt.rn.f32 	%f54, %f53;
	add.f32 	%f55, %f54, 0f3F800000;
	sqrt.rn.f32 	%f56, %f55;
	add.f32 	%f57, %f56, 0f3F800000;
	sqrt.rn.f32 	%f58, %f57;
	add.f32 	%f59, %f58, 0f3F800000;
	sqrt.rn.f32 	%f60, %f59;
	add.f32 	%f61, %f60, 0f3F800000;
	sqrt.rn.f32 	%f62, %f61;
	add.f32 	%f63, %f62, 0f3F800000;
	sqrt.rn.f32 	%f64, %f63;
	add.f32 	%f65, %f64, 0f3F800000;
	sqrt.rn.f32 	%f66, %f65;
	add.f32 	%f67, %f66, 0f3F800000;
	sqrt.rn.f32 	%f68, %f67;
	add.f32 	%f69, %f68, 0f3F800000;
	sqrt.rn.f32 	%f70, %f69;
	add.f32 	%f71, %f70, 0f3F800000;
	sqrt.rn.f32 	%f72, %f71;
	add.f32 	%f73, %f72, 0f3F800000;
	sqrt.rn.f32 	%f74, %f73;
	add.f32 	%f75, %f74, 0f3F800000;
	sqrt.rn.f32 	%f76, %f75;
	add.f32 	%f77, %f76, 0f3F800000;
	sqrt.rn.f32 	%f78, %f77;
	add.f32 	%f79, %f78, 0f3F800000;
	sqrt.rn.f32 	%f80, %f79;
	add.f32 	%f81, %f80, 0f3F800000;
	sqrt.rn.f32 	%f82, %f81;
	add.f32 	%f83, %f82, 0f3F800000;
	sqrt.rn.f32 	%f84, %f83;
	add.f32 	%f85, %f84, 0f3F800000;
	sqrt.rn.f32 	%f86, %f85;
	add.f32 	%f87, %f86, 0f3F800000;
	sqrt.rn.f32 	%f88, %f87;
	add.f32 	%f89, %f88, 0f3F800000;
	sqrt.rn.f32 	%f90, %f89;
	add.f32 	%f91, %f90, 0f3F800000;
	sqrt.rn.f32 	%f92, %f91;
	add.f32 	%f93, %f92, 0f3F800000;
	sqrt.rn.f32 	%f94, %f93;
	add.f32 	%f95, %f94, 0f3F800000;
	sqrt.rn.f32 	%f96, %f95;
	add.f32 	%f97, %f96, 0f3F800000;
	sqrt.rn.f32 	%f98, %f97;
	add.f32 	%f99, %f98, 0f3F800000;
	sqrt.rn.f32 	%f100, %f99;
	add.f32 	%f101, %f100, 0f3F800000;
	sqrt.rn.f32 	%f102, %f101;
	cvta.to.global.u64 	%rd6, %rd1;
	mul.wide.s32 	%rd7, %r1, 4;
	add.s64 	%rd8, %rd6, %rd7;
	st.global.f32 	[%rd8], %f102;
$L__BB1_4:
	ret;

}
	// .globl	_Z19occupancyTestKernelILi512EEvPfPKfi
.visible .entry _Z19occupancyTestKernelILi512EEvPfPKfi(
	.param .u64 .ptr .align 1 _Z19occupancyTestKernelILi512EEvPfPKfi_param_0,
	.param .u64 .ptr .align 1 _Z19occupancyTestKernelILi512EEvPfPKfi_param_1,
	.param .u32 _Z19occupancyTestKernelILi512EEvPfPKfi_param_2
)
{
	.reg .pred 	%p<3>;
	.reg .b32 	%r<9>;
	.reg .b32 	%f<103>;
	.reg .b64 	%rd<9>;
	// demoted variable
	.shared .align 4 .b8 _ZZ19occupancyTestKernelILi512EEvPfPKfiE4smem[2048];
	ld.param.u64 	%rd1, [_Z19occupancyTestKernelILi512EEvPfPKfi_param_0];
	ld.param.u64 	%rd2, [_Z19occupancyTestKernelILi512EEvPfPKfi_param_1];
	ld.param.u32 	%r3, [_Z19occupancyTestKernelILi512EEvPfPKfi_param_2];
	mov.u32 	%r4, %ctaid.x;
	mov.u32 	%r5, %ntid.x;
	mov.u32 	%r6, %tid.x;
	mad.lo.s32 	%r1, %r4, %r5, %r6;
	setp.ge.s32 	%p1, %r1, %r3;
	shl.b32 	%r7, %r6, 2;
	mov.u32 	%r8, _ZZ19occupancyTestKernelILi512EEvPfPKfiE4smem;
	add.s32 	%r2, %r8, %r7;
	@%p1 bra 	$L__BB2_2;
	cvta.to.global.u64 	%rd3, %rd2;
	mul.wide.s32 	%rd4, %r1, 4;
	add.s64 	%rd5, %rd3, %rd4;
	ld.global.f32 	%f1, [%rd5];
	st.shared.f32 	[%r2], %f1;
$L__BB2_2:
	setp.ge.s32 	%p2, %r1, %r3;
	bar.sync 	0;
	@%p2 bra 	$L__BB2_4;
	ld.shared.f32 	%f2, [%r2];
	add.f32 	%f3, %f2, 0f3F800000;
	sqrt.rn.f32 	%f4, %f3;
	add.f32 	%f5, %f4, 0f3F800000;
	sqrt.rn.f32 	%f6, %f5;
	add.f32 	%f7, %f6, 0f3F800000;
	sqrt.rn.f32 	%f8, %f7;
	add.f32 	%f9, %f8, 0f3F800000;
	sqrt.rn.f32 	%f10, %f9;
	add.f32 	%f11, %f10, 0f3F800000;
	sqrt.rn.f32 	%f12, %f11;
	add.f32 	%f13, %f12, 0f3F800000;
	sqrt.rn.f32 	%f14, %f13;
	add.f32 	%f15, %f14, 0f3F800000;
	sqrt.rn.f32 	%f16, %f15;
	add.f32 	%f17, %f16, 0f3F800000;
	sqrt.rn.f32 	%f18, %f17;
	add.f32 	%f19, %f18, 0f3F800000;
	sqrt.rn.f32 	%f20, %f19;
	add.f32 	%f21, %f20, 0f3F800000;
	sqrt.rn.f32 	%f22, %f21;
	add.f32 	%f23, %f22, 0f3F800000;
	sqrt.rn.f32 	%f24, %f23;
	add.f32 	%f25, %f24, 0f3F800000;
	sqrt.rn.f32 	%f26, %f25;
	add.f32 	%f27, %f26, 0f3F800000;
	sqrt.rn.f32 	%f28, %f27;
	add.f32 	%f29, %f28, 0f3F800000;
	sqrt.rn.f32 	%f30, %f29;
	add.f32 	%f31, %f30, 0f3F800000;
	sqrt.rn.f32 	%f32, %f31;
	add.f32 	%f33, %f32, 0f3F800000;
	sqrt.rn.f32 	%f34, %f33;
	add.f32 	%f35, %f34, 0f3F800000;
	sqrt.rn.f32 	%f36, %f35;
	add.f32 	%f37, %f36, 0f3F800000;
	sqrt.rn.f32 	%f38, %f37;
	add.f32 	%f39, %f38, 0f3F800000;
	sqrt.rn.f32 	%f40, %f39;
	add.f32 	%f41, %f40, 0f3F800000;
	sqrt.rn.f32 	%f42, %f41;
	add.f32 	%f43, %f42, 0f3F800000;
	sqrt.rn.f32 	%f44, %f43;
	add.f32 	%f45, %f44, 0f3F800000;
	sqrt.rn.f32 	%f46, %f45;
	add.f32 	%f47, %f46, 0f3F800000;
	sqrt.rn.f32 	%f48, %f47;
	add.f32 	%f49, %f48, 0f3F800000;
	sqrt.rn.f32 	%f50, %f49;
	add.f32 	%f51, %f50, 0f3F800000;
	sqrt.rn.f32 	%f52, %f51;
	add.f32 	%f53, %f52, 0f3F800000;
	sqrt.rn.f32 	%f54, %f53;
	add.f32 	%f55, %f54, 0f3F800000;
	sqrt.rn.f32 	%f56, %f55;
	add.f32 	%f57, %f56, 0f3F800000;
	sqrt.rn.f32 	%f58, %f57;
	add.f32 	%f59, %f58, 0f3F800000;
	sqrt.rn.f32 	%f60, %f59;
	add.f32 	%f61, %f60, 0f3F800000;
	sqrt.rn.f32 	%f62, %f61;
	add.f32 	%f63, %f62, 0f3F800000;
	sqrt.rn.f32 	%f64, %f63;
	add.f32 	%f65, %f64, 0f3F800000;
	sqrt.rn.f32 	%f66, %f65;
	add.f32 	%f67, %f66, 0f3F800000;
	sqrt.rn.f32 	%f68, %f67;
	add.f32 	%f69, %f68, 0f3F800000;
	sqrt.rn.f32 	%f70, %f69;
	add.f32 	%f71, %f70, 0f3F800000;
	sqrt.rn.f32 	%f72, %f71;
	add.f32 	%f73, %f72, 0f3F800000;
	sqrt.rn.f32 	%f74, %f73;
	add.f32 	%f75, %f74, 0f3F800000;
	sqrt.rn.f32 	%f76, %f75;
	add.f32 	%f77, %f76, 0f3F800000;
	sqrt.rn.f32 	%f78, %f77;
	add.f32 	%f79, %f78, 0f3F800000;
	sqrt.rn.f32 	%f80, %f79;
	add.f32 	%f81, %f80, 0f3F800000;
	sqrt.rn.f32 	%f82, %f81;
	add.f32 	%f83, %f82, 0f3F800000;
	sqrt.rn.f32 	%f84, %f83;
	add.f32 	%f85, %f84, 0f3F800000;
	sqrt.rn.f32 	%f86, %f85;
	add.f32 	%f87, %f86, 0f3F800000;
	sqrt.rn.f32 	%f88, %f87;
	add.f32 	%f89, %f88, 0f3F800000;
	sqrt.rn.f32 	%f90, %f89;
	add.f32 	%f91, %f90, 0f3F800000;
	sqrt.rn.f32 	%f92, %f91;
	add.f32 	%f93, %f92, 0f3F800000;
	sqrt.rn.f32 	%f94, %f93;
	add.f32 	%f95, %f94, 0f3F800000;
	sqrt.rn.f32 	%f96, %f95;
	add.f32 	%f97, %f96, 0f3F800000;
	sqrt.rn.f32 	%f98, %f97;
	add.f32 	%f99, %f98, 0f3F800000;
	sqrt.rn.f32 	%f100, %f99;
	add.f32 	%f101, %f100, 0f3F800000;
	sqrt.rn.f32 	%f102, %f101;
	cvta.to.global.u64 	%rd6, %rd1;
	mul.wide.s32 	%rd7, %r1, 4;
	add.s64 	%rd8, %rd6, %rd7;
	st.global.f32 	[%rd8], %f102;
$L__BB2_4:
	ret;

}


// ===== COMPILED SASS (sm_100) =====

	.target	sm_100

	.elftype	@"ET_EXEC"


//--------------------- .note.nv.tkinfo           --------------------------
	.section	.note.nv.tkinfo,"",@"SHT_NOTE"
	.sectionflags	@"SHF_NOTE_NV_TKINFO"
	.tkinfo
        /*0018*/ 	.word	0x00000002
        /*0030*/ 	.string	""
        /*0030*/ 	.string	"ptxas"
        /*0030*/ 	.string	"Cuda compilation tools, release 13.0, V13.0.88"
        /*0030*/ 	.string	"Build cuda_13.0.r13.0/compiler.36424714_0"
        /*0030*/ 	.string	"-arch sm_100 -m 64 "



//--------------------- .note.nv.cuinfo           --------------------------
	.section	.note.nv.cuinfo,"",@"SHT_NOTE"
	.sectionflags	@"SHF_NOTE_NV_CUINFO"
        /*0018*/ 	.short	0x0002
        /*001a*/ 	.short	0x0064
        /*001c*/ 	.short	0x0082
	.zero		2


//--------------------- .nv.info                  --------------------------
	.section	.nv.info,"",@"SHT_CUDA_INFO"
	.align	4


	//----- nvinfo : EIATTR_REGCOUNT
	.align		4
        /*0000*/ 	.byte	0x04, 0x2f
        /*0002*/ 	.short	(.L_1 - .L_0)
	.align		4
.L_0:
        /*0004*/ 	.word	index@(_Z19occupancyTestKernelILi128EEvPfPKfi)
        /*0008*/ 	.word	0x0000000b


	//----- nvinfo : EIATTR_FRAME_SIZE
	.align		4
.L_1:
        /*000c*/ 	.byte	0x04, 0x11
        /*000e*/ 	.short	(.L_3 - .L_2)
	.align		4
.L_2:
        /*0010*/ 	.word	index@($__internal_2_$__cuda_sm20_sqrt_rn_f32_slowpath)
        /*0014*/ 	.word	0x00000000


	//----- nvinfo : EIATTR_FRAME_SIZE
	.align		4
.L_3:
        /*0018*/ 	.byte	0x04, 0x11
        /*001a*/ 	.short	(.L_5 - .L_4)
	.align		4
.L_4:
        /*001c*/ 	.word	index@(_Z19occupancyTestKernelILi128EEvPfPKfi)
        /*0020*/ 	.word	0x00000000


	//----- nvinfo : EIATTR_REGCOUNT
	.align		4
.L_5:
        /*0024*/ 	.byte	0x04, 0x2f
        /*0026*/ 	.short	(.L_7 - .L_6)
	.align		4
.L_6:
        /*0028*/ 	.word	index@(_Z19occupancyTestKernelILi256EEvPfPKfi)
        /*002c*/ 	.word	0x0000000b


	//----- nvinfo : EIATTR_FRAME_SIZE
	.align		4
.L_7:
        /*0030*/ 	.byte	0x04, 0x11
        /*0032*/ 	.short	(.L_9 - .L_8)
	.align		4
.L_8:
        /*0034*/ 	.word	index@($__internal_1_$__cuda_sm20_sqrt_rn_f32_slowpath)
        /*0038*/ 	.word	0x00000000


	//----- nvinfo : EIATTR_FRAME_SIZE
	.align		4
.L_9:
        /*003c*/ 	.byte	0x04, 0x11
        /*003e*/ 	.short	(.L_11 - .L_10)
	.align		4
.L_10:
        /*0040*/ 	.word	index@(_Z19occupancyTestKernelILi256EEvPfPKfi)
        /*0044*/ 	.word	0x00000000


	//----- nvinfo : EIATTR_REGCOUNT
	.align		4
.L_11:
        /*0048*/ 	.byte	0x04, 0x2f
        /*004a*/ 	.short	(.L_13 - .L_12)
	.align		4
.L_12:
        /*004c*/ 	.word	index@(_Z19occupancyTestKernelILi512EEvPfPKfi)
        /*0050*/ 	.word	0x0000000b


	//----- nvinfo : EIATTR_FRAME_SIZE
	.align		4
.L_13:
        /*0054*/ 	.byte	0x04, 0x11
        /*0056*/ 	.short	(.L_15 - .L_14)
	.align		4
.L_14:
        /*0058*/ 	.word	index@($__internal_0_$__cuda_sm20_sqrt_rn_f32_slowpath)
        /*005c*/ 	.word	0x00000000


	//----- nvinfo : EIATTR_FRAME_SIZE
	.align		4
.L_15:
        /*0060*/ 	.byte	0x04, 0x11
        /*0062*/ 	.short	(.L_17 - .L_16)
	.align		4
.L_16:
        /*0064*/ 	.word	index@(_Z19occupancyTestKernelILi512EEvPfPKfi)
        /*0068*/ 	.word	0x00000000


	//----- nvinfo : EIATTR_MIN_STACK_SIZE
	.align		4
.L_17:
        /*006c*/ 	.byte	0x04, 0x12
        /*006e*/ 	.short	(.L_19 - .L_18)
	.align		4
.L_18:
        /*0070*/ 	.word	index@(_Z19occupancyTestKernelILi512EEvPfPKfi)
        /*0074*/ 	.word	0x00000000


	//----- nvinfo : EIATTR_MIN_STACK_SIZE
	.align		4
.L_19:
        /*0078*/ 	.byte	0x04, 0x12
        /*007a*/ 	.short	(.L_21 - .L_20)
	.align		4
.L_20:
        /*007c*/ 	.word	index@(_Z19occupancyTestKernelILi256EEvPfPKfi)
        /*0080*/ 	.word	0x00000000


	//----- nvinfo : EIATTR_MIN_STACK_SIZE
	.align		4
.L_21:
        /*0084*/ 	.byte	0x04, 0x12
        /*0086*/ 	.short	(.L_23 - .L_22)
	.align		4
.L_22:
        /*0088*/ 	.word	index@(_Z19occupancyTestKernelILi128EEvPfPKfi)
        /*008c*/ 	.word	0x00000000
.L_23:


//--------------------- .nv.compat                --------------------------
	.section	.nv.compat,"",@"SHT_CUDA_COMPAT_INFO"
	.align	4
        /*0000*/ 	.byte	0x02, 0x09, 0x00, 0x00, 0x02, 0x02, 0x01, 0x00, 0x02, 0x05, 0x05, 0x00, 0x03, 0x07, 0x01, 0x01
        /*0010*/ 	.byte	0x02, 0x03, 0x00, 0x00, 0x02, 0x06, 0x01, 0x00, 0x04, 0x0b, 0x08, 0x00, 0x01, 0x00, 0x00, 0x00
        /*0020*/ 	.byte	0x00, 0x00, 0x00, 0x00


//--------------------- .nv.info._Z19occupancyTestKernelILi512EEvPfPKfi --------------------------
	.section	.nv.info._Z19occupancyTestKernelILi512EEvPfPKfi,"",@"SHT_CUDA_INFO"
	.sectionflags	@""
	.align	4


	//----- nvinfo : EIATTR_CUDA_API_VERSION
	.align		4
        /*0000*/ 	.byte	0x04, 0x37
        /*0002*/ 	.short	(.L_25 - .L_24)
.L_24:
        /*0004*/ 	.word	0x00000082


	//----- nvinfo : EIATTR_KPARAM_INFO
	.align		4
.L_25:
        /*0008*/ 	.byte	0x04, 0x17
        /*000a*/ 	.short	(.L_27 - .L_26)
.L_26:
        /*000c*/ 	.word	0x00000000
        /*0010*/ 	.short	0x0002
        /*0012*/ 	.short	0x0010
        /*0014*/ 	.byte	0x00, 0xf0, 0x11, 0x00


	//----- nvinfo : EIATTR_KPARAM_INFO
	.align		4
.L_27:
        /*0018*/ 	.byte	0x04, 0x17
        /*001a*/ 	.short	(.L_29 - .L_28)
.L_28:
        /*001c*/ 	.word	0x00000000
        /*0020*/ 	.short	0x0001
        /*0022*/ 	.short	0x0008
        /*0024*/ 	.byte	0x00, 0xf5, 0x21, 0x00


	//----- nvinfo : EIATTR_KPARAM_INFO
	.align		4
.L_29:
        /*0028*/ 	.byte	0x04, 0x17
        /*002a*/ 	.short	(.L_31 - .L_30)
.L_30:
        /*002c*/ 	.word	0x00000000
        /*0030*/ 	.short	0x0000
        /*0032*/ 	.short	0x0000
        /*0034*/ 	.byte	0x00, 0xf5, 0x21, 0x00


	//----- nvinfo : EIATTR_SPARSE_MMA_MASK
	.align		4
.L_31:
        /*0038*/ 	.byte	0x03, 0x50
        /*003a*/ 	.short	0x0000


	//----- nvinfo : EIATTR_MAXREG_COUNT
	.align		4
        /*003c*/ 	.byte	0x03, 0x1b
        /*003e*/ 	.short	0x00ff


	//----- nvinfo : EIATTR_NUM_BARRIERS
	.align		4
        /*0040*/ 	.byte	0x02, 0x4c
        /*0042*/ 	.byte	0x01
	.zero		1


	//----- nvinfo : EIATTR_MERCURY_ISA_VERSION
	.align		4
        /*0044*/ 	.byte	0x03, 0x5f
        /*0046*/ 	.short	0x0101


	//----- nvinfo : EIATTR_VRC_CTA_INIT_COUNT
	.align		4
        /*0048*/ 	.byte	0x02, 0x4a
	.zero		1
	.zero		1


	//----- nvinfo : EIATTR_EXIT_INSTR_OFFSETS
	.align		4
        /*004c*/ 	.byte	0x04, 0x1c
        /*004e*/ 	.short	(.L_33 - .L_32)


	//   ....[0]....
.L_32:
        /*0050*/ 	.word	0x00000110


	//   ....[1]....
        /*0054*/ 	.word	0x00003030


	//----- nvinfo : EIATTR_CRS_STACK_SIZE
	.align		4
.L_33:
        /*0058*/ 	.byte	0x04, 0x1e
        /*005a*/ 	.short	(.L_35 - .L_34)
.L_34:
        /*005c*/ 	.word	0x00000000


	//----- nvinfo : EIATTR_CBANK_PARAM_SIZE
	.align		4
.L_35:
        /*0060*/ 	.byte	0x03, 0x19
        /*0062*/ 	.short	0x0014


	//----- nvinfo : EIATTR_PARAM_CBANK
	.align		4
        /*0064*/ 	.byte	0x04, 0x0a
        /*0066*/ 	.short	(.L_37 - .L_36)
	.align		4
.L_36:
        /*0068*/ 	.word	index@(.nv.constant0._Z19occupancyTestKernelILi512EEvPfPKfi)
        /*006c*/ 	.short	0x0380
        /*006e*/ 	.short	0x0014


	//----- nvinfo : EIATTR_SW_WAR
	.align		4
.L_37:
        /*0070*/ 	.byte	0x04, 0x36
        /*0072*/ 	.short	(.L_39 - .L_38)
.L_38:
        /*0074*/ 	.word	0x00000008
.L_39:


//--------------------- .nv.info._Z19occupancyTestKernelILi256EEvPfPKfi --------------------------
	.section	.nv.info._Z19occupancyTestKernelILi256EEvPfPKfi,"",@"SHT_CUDA_INFO"
	.sectionflags	@""
	.align	4


	//----- nvinfo : EIATTR_CUDA_API_VERSION
	.align		4
        /*0000*/ 	.byte	0x04, 0x37
        /*0002*/ 	.short	(.L_41 - .L_40)
.L_40:
        /*0004*/ 	.word	0x00000082


	//----- nvinfo : EIATTR_KPARAM_INFO
	.align		4
.L_41:
        /*0008*/ 	.byte	0x04, 0x17
        /*000a*/ 	.short	(.L_43 - .L_42)
.L_42:
        /*000c*/ 	.word	0x00000000
        /*0010*/ 	.short	0x0002
        /*0012*/ 	.short	0x0010
        /*0014*/ 	.byte	0x00, 0xf0, 0x11, 0x00


	//----- nvinfo : EIATTR_KPARAM_INFO
	.align		4
.L_43:
        /*0018*/ 	.byte	0x04, 0x17
        /*001a*/ 	.short	(.L_45 - .L_44)
.L_44:
        /*001c*/ 	.word	0x00000000
        /*0020*/ 	.short	0x0001
        /*0022*/ 	.short	0x0008
        /*0024*/ 	.byte	0x00, 0xf5, 0x21, 0x00


	//----- nvinfo : EIATTR_KPARAM_INFO
	.align		4
.L_45:
        /*0028*/ 	.byte	0x04, 0x17
        /*002a*/ 	.short	(.L_47 - .L_46)
.L_46:
        /*002c*/ 	.word	0x00000000
        /*0030*/ 	.short	0x0000
        /*0032*/ 	.short	0x0000
        /*0034*/ 	.byte	0x00, 0xf5, 0x21, 0x00


	//----- nvinfo : EIATTR_SPARSE_MMA_MASK
	.align		4
.L_47:
        /*0038*/ 	.byte	0x03, 0x50
        /*003a*/ 	.short	0x0000


	//----- nvinfo : EIATTR_MAXREG_COUNT
	.align		4
        /*003c*/ 	.byte	0x03, 0x1b
        /*003e*/ 	.short	0x00ff


	//----- nvinfo : EIATTR_NUM_BARRIERS
	.align		4
        /*0040*/ 	.byte	0x02, 0x4c
        /*0042*/ 	.byte	0x01
	.zero		1


	//----- nvinfo : EIATTR_MERCURY_ISA_VERSION
	.align		4
        /*0044*/ 	.byte	0x03, 0x5f
        /*0046*/ 	.short	0x0101


	//----- nvinfo : EIATTR_VRC_CTA_INIT_COUNT
	.align		4
        /*0048*/ 	.byte	0x02, 0x4a
	.zero		1
	.zero		1


	//----- nvinfo : EIATTR_EXIT_INSTR_OFFSETS
	.align		4
        /*004c*/ 	.byte	0x04, 0x1c
        /*004e*/ 	.short	(.L_49 - .L_48)


	//   ....[0]....
.L_48:
        /*0050*/ 	.word	0x00000110


	//   ....[1]....
        /*0054*/ 	.word	0x00003030


	//----- nvinfo : EIATTR_CRS_STACK_SIZE
	.align		4
.L_49:
        /*0058*/ 	.byte	0x04, 0x1e
        /*005a*/ 	.short	(.L_51 - .L_50)
.L_50:
        /*005c*/ 	.word	0x00000000


	//----- nvinfo : EIATTR_CBANK_PARAM_SIZE
	.align		4
.L_51:
        /*0060*/ 	.byte	0x03, 0x19
        /*0062*/ 	.short	0x0014


	//----- nvinfo : EIATTR_PARAM_CBANK
	.align		4
        /*0064*/ 	.byte	0x04, 0x0a
        /*0066*/ 	.short	(.L_53 - .L_52)
	.align		4
.L_52:
        /*0068*/ 	.word	index@(.nv.constant0._Z19occupancyTestKernelILi256EEvPfPKfi)
        /*006c*/ 	.short	0x0380
        /*006e*/ 	.short	0x0014


	//----- nvinfo : EIATTR_SW_WAR
	.align		4
.L_53:
        /*0070*/ 	.byte	0x04, 0x36
        /*0072*/ 	.short	(.L_55 - .L_54)
.L_54:
        /*0074*/ 	.word	0x00000008
.L_55:


//--------------------- .nv.info._Z19occupancyTestKernelILi128EEvPfPKfi --------------------------
	.section	.nv.info._Z19occupancyTestKernelILi128EEvPfPKfi,"",@"SHT_CUDA_INFO"
	.sectionflags	@""
	.align	4


	//----- nvinfo : EIATTR_CUDA_API_VERSION
	.align		4
        /*0000*/ 	.byte	0x04, 0x37
        /*0002*/ 	.short	(.L_57 - .L_56)
.L_56:
        /*0004*/ 	.word	0x00000082


	//----- nvinfo : EIATTR_KPARAM_INFO
	.align		4
.L_57:
        /*0008*/ 	.byte	0x04, 0x17
        /*000a*/ 	.short	(.L_59 - .L_58)
.L_58:
        /*000c*/ 	.word	0x00000000
        /*0010*/ 	.short	0x0002
        /*0012*/ 	.short	0x0010
        /*0014*/ 	.byte	0x00, 0xf0, 0x11, 0x00


	//----- nvinfo : EIATTR_KPARAM_INFO
	.align		4
.L_59:
        /*0018*/ 	.byte	0x04, 0x17
        /*001a*/ 	.short	(.L_61 - .L_60)
.L_60:
        /*001c*/ 	.word	0x00000000
        /*0020*/ 	.short	0x0001
        /*0022*/ 	.short	0x0008
        /*0024*/ 	.byte	0x00, 0xf5, 0x21, 0x00


	//----- nvinfo : EIATTR_KPARAM_INFO
	.align		4
.L_61:
        /*0028*/ 	.byte	0x04, 0x17
        /*002a*/ 	.short	(.L_63 - .L_62)
.L_62:
        /*002c*/ 	.word	0x00000000
        /*0030*/ 	.short	0x0000
        /*0032*/ 	.short	0x0000
        /*0034*/ 	.byte	0x00, 0xf5, 0x21, 0x00


	//----- nvinfo : EIATTR_SPARSE_MMA_MASK
	.align		4
.L_63:
        /*0038*/ 	.byte	0x03, 0x50
        /*003a*/ 	.short	0x0000


	//----- nvinfo : EIATTR_MAXREG_COUNT
	.align		4
        /*003c*/ 	.byte	0x03, 0x1b
        /*003e*/ 	.short	0x00ff


	//----- nvinfo : EIATTR_NUM_BARRIERS
	.align		4
        /*0040*/ 	.byte	0x02, 0x4c
        /*0042*/ 	.byte	0x01
	.zero		1


	//----- nvinfo : EIATTR_MERCURY_ISA_VERSION
	.align		4
        /*0044*/ 	.byte	0x03, 0x5f
        /*0046*/ 	.short	0x0101


	//----- nvinfo : EIATTR_VRC_CTA_INIT_COUNT
	.align		4
        /*0048*/ 	.byte	0x02, 0x4a
	.zero		1
	.zero		1


	//----- nvinfo : EIATTR_EXIT_INSTR_OFFSETS
	.align		4
        /*004c*/ 	.byte	0x04, 0x1c
        /*004e*/ 	.short	(.L_65 - .L_64)


	//   ....[0]....
.L_64:
        /*0050*/ 	.word	0x00000110


	//   ....[1]....
        /*0054*/ 	.word	0x00003030


	//----- nvinfo : EIATTR_CRS_STACK_SIZE
	.align		4
.L_65:
        /*0058*/ 	.byte	0x04, 0x1e
        /*005a*/ 	.short	(.L_67 - .L_66)
.L_66:
        /*005c*/ 	.word	0x00000000


	//----- nvinfo : EIATTR_CBANK_PARAM_SIZE
	.align		4
.L_67:
        /*0060*/ 	.byte	0x03, 0x19
        /*0062*/ 	.short	0x0014


	//----- nvinfo : EIATTR_PARAM_CBANK
	.align		4
        /*0064*/ 	.byte	0x04, 0x0a
        /*0066*/ 	.short	(.L_69 - .L_68)
	.align		4
.L_68:
        /*0068*/ 	.word	index@(.nv.constant0._Z19occupancyTestKernelILi128EEvPfPKfi)
        /*006c*/ 	.short	0x0380
        /*006e*/ 	.short	0x0014


	//----- nvinfo : EIATTR_SW_WAR
	.align		4
.L_69:
        /*0070*/ 	.byte	0x04, 0x36
        /*0072*/ 	.short	(.L_71 - .L_70)
.L_70:
        /*0074*/ 	.word	0x00000008
.L_71:


//--------------------- .nv.callgraph             --------------------------
	.section	.nv.callgraph,"",@"SHT_CUDA_CALLGRAPH"
	.align	4
	.sectionentsize	8
	.align		4
        /*0000*/ 	.word	0x00000000
	.align		4
        /*0004*/ 	.word	0xffffffff
	.align		4
        /*0008*/ 	.word	0x00000000
	.align		4
        /*000c*/ 	.word	0xfffffffe
	.align		4
        /*0010*/ 	.word	0x00000000
	.align		4
        /*0014*/ 	.word	0xfffffffd
	.align		4
        /*0018*/ 	.word	0x00000000
	.align		4
        /*001c*/ 	.word	0xfffffffc


//--------------------- .text._Z19occupancyTestKernelILi512EEvPfPKfi --------------------------
	.section	.text._Z19occupancyTestKernelILi512EEvPfPKfi,"ax",@progbits
	.align	128
        .global         _Z19occupancyTestKernelILi512EEvPfPKfi
        .type           _Z19occupancyTestKernelILi512EEvPfPKfi,@function
        .size           _Z19occupancyTestKernelILi512EEvPfPKfi,(.L_x_456 - _Z19occupancyTestKernelILi512EEvPfPKfi)
        .other          _Z19occupancyTestKernelILi512EEvPfPKfi,@"STO_CUDA_ENTRY STV_DEFAULT"
_Z19occupancyTestKernelILi512EEvPfPKfi:
.text._Z19occupancyTestKernelILi512EEvPfPKfi:
[----:B------:R-:W-:Y:S01]  /*0000*/  LDC R1, c[0x0][0x37c] ;  /* 0x0000df00ff017b82 */ /* 0x000fe20000000800 */
[----:B------:R-:W0:Y:S07]  /*0010*/  S2R R3, SR_TID.X ;  /* 0x0000000000037919 */ /* 0x000e2e0000002100 */
[----:B------:R-:W0:Y:S01]  /*0020*/  S2UR UR4, SR_CTAID.X ;  /* 0x00000000000479c3 */ /* 0x000e220000002500 */
[----:B------:R-:W1:Y:S01]  /*0030*/  LDCU UR5, c[0x0][0x390] ;  /* 0x00007200ff0577ac */ /* 0x000e620008000800 */
[----:B------:R-:W2:Y:S06]  /*0040*/  LDCU.64 UR6, c[0x0][0x358] ;  /* 0x00006b00ff0677ac */ /* 0x000eac0008000a00 */
[----:B------:R-:W0:Y:S02]  /*0050*/  LDC R2, c[0x0][0x360] ;  /* 0x0000d800ff027b82 */ /* 0x000e240000000800 */
[----:B0-----:R-:W-:-:S05]  /*0060*/  IMAD R2, R2, UR4, R3 ;  /* 0x0000000402027c24 */ /* 0x001fca000f8e0203 */
[----:B-1----:R-:W-:-:S13]  /*0070*/  ISETP.GE.AND P0, PT, R2, UR5, PT ;  /* 0x0000000502007c0c */ /* 0x002fda000bf06270 */
[----:B------:R-:W0:Y:S02]  /*0080*/  @!P0 LDC.64 R4, c[0x0][0x388] ;  /* 0x0000e200ff048b82 */ /* 0x000e240000000a00 */
[----:B0-----:R-:W-:-:S06]  /*0090*/  @!P0 IMAD.WIDE R4, R2, 0x4, R4 ;  /* 0x0000000402048825 */ /* 0x001fcc00078e0204 */
[----:B--2---:R-:W2:Y:S01]  /*00a0*/  @!P0 LDG.E R5, desc[UR6][R4.64] ;  /* 0x0000000604058981 */ /* 0x004ea2000c1e1900 */
[----:B------:R-:W0:Y:S01]  /*00b0*/  S2UR UR5, SR_CgaCtaId ;  /* 0x00000000000579c3 */ /* 0x000e220000008800 */
[----:B------:R-:W-:Y:S02]  /*00c0*/  UMOV UR4, 0x400 ;  /* 0x0000040000047882 */ /* 0x000fe40000000000 */
[----:B0-----:R-:W-:-:S06]  /*00d0*/  ULEA UR4, UR5, UR4, 0x18 ;  /* 0x0000000405047291 */ /* 0x001fcc000f8ec0ff */
[----:B------:R-:W-:-:S05]  /*00e0*/  LEA R0, R3, UR4, 0x2 ;  /* 0x0000000403007c11 */ /* 0x000fca000f8e10ff */
[----:B--2---:R0:W-:Y:S01]  /*00f0*/  @!P0 STS [R0], R5 ;  /* 0x0000000500008388 */ /* 0x0041e20000000800 */
[----:B------:R-:W-:Y:S06]  /*0100*/  BAR.SYNC.DEFER_BLOCKING 0x0 ;  /* 0x0000000000007b1d */ /* 0x000fec0000010000 */
[----:B------:R-:W-:Y:S05]  /*0110*/  @P0 EXIT ;  /* 0x000000000000094d */ /* 0x000fea0003800000 */
[----:B0-----:R-:W0:Y:S01]  /*0120*/  LDS R0, [R0] ;  /* 0x0000000000007984 */ /* 0x001e220000000800 */
[----:B------:R-:W-:Y:S01]  /*0130*/  BSSY.RECONVERGENT B0, `(.L_x_0) ;  /* 0x000000d000007945 */ /* 0x000fe20003800200 */
[----:B0-----:R-:W-:-:S04]  /*0140*/  FADD R0, R0, 1 ;  /* 0x3f80000000007421 */ /* 0x001fc80000000000 */
[----:B------:R0:W1:Y:S01]  /*0150*/  MUFU.RSQ R3, R0 ;  /* 0x0000000000037308 */ /* 0x0000620000001400 */
[----:B------:R-:W-:-:S04]  /*0160*/  IADD3 R4, PT, PT, R0, -0xd000000, RZ ;  /* 0xf300000000047810 */ /* 0x000fc80007ffe0ff */
[----:B------:R-:W-:-:S13]  /*0170*/  ISETP.GT.U32.AND P0, PT, R4, 0x727fffff, PT ;  /* 0x727fffff0400780c */ /* 0x000fda0003f04070 */
[----:B01----:R-:W-:Y:S05]  /*0180*/  @!P0 BRA `(.L_x_1) ;  /* 0x00000000000c8947 */ /* 0x003fea0003800000 */
[----:B------:R-:W-:-:S07]  /*0190*/  MOV R8, 0x1b0 ;  /* 0x000001b000087802 */ /* 0x000fce0000000f00 */
[----:B------:R-:W-:Y:S05]  /*01a0*/  CALL.REL.NOINC `($__internal_0_$__cuda_sm20_sqrt_rn_f32_slowpath) ;  /* 0x0000002c00a47944 */ /* 0x000fea0003c00000 */
[----:B------:R-:W-:Y:S05]  /*01b0*/  BRA `(.L_x_2) ;  /* 0x0000000000107947 */ /* 0x000fea0003800000 */
.L_x_1:
[----:B------:R-:W-:Y:S01]  /*01c0*/  FMUL.FTZ R5, R0, R3 ;  /* 0x0000000300057220 */ /* 0x000fe20000410000 */
[----:B------:R-:W-:-:S03]  /*01d0*/  FMUL.FTZ R3, R3, 0.5 ;  /* 0x3f00000003037820 */ /* 0x000fc60000410000 */
[----:B------:R-:W-:-:S04]  /*01e0*/  FFMA R0, -R5, R5, R0 ;  /* 0x0000000505007223 */ /* 0x000fc80000000100 */
[----:B------:R-:W-:-:S07]  /*01f0*/  FFMA R0, R0, R3, R5 ;  /* 0x0000000300007223 */ /* 0x000fce0000000005 */
.L_x_2:
[----:B------:R-:W-:Y:S05]  /*0200*/  BSYNC.RECONVERGENT B0 ;  /* 0x0000000000007941 */ /* 0x000fea0003800200 */
.L_x_0:
[----:B------:R-:W-:Y:S01]  /*0210*/  FADD R3, R0, 1 ;  /* 0x3f80000000037421 */ /* 0x000fe20000000000 */
[----:B------:R-:W-:Y:S03]  /*0220*/  BSSY.RECONVERGENT B0, `(.L_x_3) ;  /* 0x000000d000007945 */ /* 0x000fe60003800200 */
[----:B------:R0:W1:Y:S01]  /*0230*/  MUFU.RSQ R4, R3 ;  /* 0x0000000300047308 */ /* 0x0000620000001400 */
[----:B------:R-:W-:-:S04]  /*0240*/  IADD3 R0, PT, PT, R3, -0xd000000, RZ ;  /* 0xf300000003007810 */ /* 0x000fc80007ffe0ff */
[----:B------:R-:W-:-:S13]  /*0250*/  ISETP.GT.U32.AND P0, PT, R0, 0x727fffff, PT ;  /* 0x727fffff0000780c */ /* 0x000fda0003f04070 */
[----:B01----:R-:W-:Y:S05]  /*0260*/  @!P0 BRA `(.L_x_4) ;  /* 0x0000000000108947 */ /* 0x003fea0003800000 */
[----:B------:R-:W-:Y:S02]  /*0270*/  MOV R0, R3 ;  /* 0x0000000300007202 */ /* 0x000fe40000000f00 */
[----:B------:R-:W-:-:S07]  /*0280*/  MOV R8, 0x2a0 ;  /* 0x000002a000087802 */ /* 0x000fce0000000f00 */
[----:B------:R-:W-:Y:S05]  /*0290*/  CALL.REL.NOINC `($__internal_0_$__cuda_sm20_sqrt_rn_f32_slowpath) ;  /* 0x0000002c00687944 */ /* 0x000fea0003c00000 */
[----:B------:R-:W-:Y:S05]  /*02a0*/  BRA `(.L_x_5) ;  /* 0x0000000000107947 */ /* 0x000fea0003800000 */
.L_x_4:
[----:B------:R-:W-:Y:S01]  /*02b0*/  FMUL.FTZ R0, R3, R4 ;  /* 0x0000000403007220 */ /* 0x000fe20000410000 */
[----:B------:R-:W-:-:S03]  /*02c0*/  FMUL.FTZ R4, R4, 0.5 ;  /* 0x3f00000004047820 */ /* 0x000fc60000410000 */
[----:B------:R-:W-:-:S04]  /*02d0*/  FFMA R3, -R0, R0, R3 ;  /* 0x0000000000037223 */ /* 0x000fc80000000103 */
[----:B------:R-:W-:-:S07]  /*02e0*/  FFMA R0, R3, R4, R0 ;  /* 0x0000000403007223 */ /* 0x000fce0000000000 */
.L_x_5:
[----:B------:R-:W-:Y:S05]  /*02f0*/  BSYNC.RECONVERGENT B0 ;  /* 0x0000000000007941 */ /* 0x000fea0003800200 */
.L_x_3:
        /* <DEDUP_REMOVED lines=10> */
.L_x_7:
[----:B------:R-:W-:Y:S01]  /*03a0*/  FMUL.FTZ R0, R3, R4 ;  /* 0x0000000403007220 */ /* 0x000fe20000410000 */
[----:B------:R-:W-:-:S03]  /*03b0*/  FMUL.FTZ R4, R4, 0.5 ;  /* 0x3f00000004047820 */ /* 0x000fc60000410000 */
[----:B------:R-:W-:-:S04]  /*03c0*/  FFMA R3, -R0, R0, R3 ;  /* 0x0000000000037223 */ /* 0x000fc80000000103 */
[----:B------:R-:W-:-:S07]  /*03d0*/  FFMA R0, R3, R4, R0 ;  /* 0x0000000403007223 */ /* 0x000fce0000000000 */
.L_x_8:
[----:B------:R-:W-:Y:S05]  /*03e0*/  BSYNC.RECONVERGENT B0 ;  /* 0x0000000000007941 */ /* 0x000fea0003800200 */
.L_x_6:
        /* <DEDUP_REMOVED lines=10> */
.L_x_10:
[----:B------:R-:W-:Y:S01]  /*0490*/  FMUL.FTZ R0, R3, R4 ;  /* 0x0000000403007220 */ /* 0x000fe20000410000 */
[----:B------:R-:W-:-:S03]  /*04a0*/  FMUL.FTZ R4, R4, 0.5 ;  /* 0x3f00000004047820 */ /* 0x000fc60000410000 */
[----:B------:R-:W-:-:S04]  /*04b0*/  FFMA R3, -R0, R0, R3 ;  /* 0x0000000000037223 */ /* 0x000fc80000000103 */
[----:B------:R-:W-:-:S07]  /*04c0*/  FFMA R0, R3, R4, R0 ;  /* 0x0000000403007223 */ /* 0x000fce0000000000 */
.L_x_11:
[----:B------:R-:W-:Y:S05]  /*04d0*/  BSYNC.RECONVERGENT B0 ;  /* 0x0000000000007941 */ /* 0x000fea0003800200 */
.L_x_9:
        /* <DEDUP_REMOVED lines=10> */
.L_x_13:
[----:B------:R-:W-:Y:S01]  /*0580*/  FMUL.FTZ R0, R3, R4 ;  /* 0x0000000403007220 */ /* 0x000fe20000410000 */
[----:B------:R-:W-:-:S03]  /*0590*/  FMUL.FTZ R4, R4, 0.5 ;  /* 0x3f00000004047820 */ /* 0x000fc60000410000 */
[----:B------:R-:W-:-:S04]  /*05a0*/  FFMA R3, -R0, R0, R3 ;  /* 0x0000000000037223 */ /* 0x000fc80000000103 */
[----:B------:R-:W-:-:S07]  /*05b0*/  FFMA R0, R3, R4, R0 ;  /* 0x0000000403007223 */ /* 0x000fce0000000000 */
.L_x_14:
[----:B------:R-:W-:Y:S05]  /*05c0*/  BSYNC.RECONVERGENT B0 ;  /* 0x0000000000007941 */ /* 0x000fea0003800200 */
.L_x_12:
        /* <DEDUP_REMOVED lines=10> */
.L_x_16:
[----:B------:R-:W-:Y:S01]  /*0670*/  FMUL.FTZ R0, R3, R4 ;  /* 0x0000000403007220 */ /* 0x000fe20000410000 */
[----:B------:R-:W-:-:S03]  /*0680*/  FMUL.FTZ R4, R4, 0.5 ;  /* 0x3f00000004047820 */ /* 0x000fc60000410000 */
[----:B------:R-:W-:-:S04]  /*0690*/  FFMA R3, -R0, R0, R3 ;  /* 0x0000000000037223 */ /* 0x000fc80000000103 */
[----:B------:R-:W-:-:S07]  /*06a0*/  FFMA R0, R3, R4, R0 ;  /* 0x0000000403007223 */ /* 0x000fce0000000000 */
.L_x_17:
[----:B------:R-:W-:Y:S05]  /*06b0*/  BSYNC.RECONVERGENT B0 ;  /* 0x0000000000007941 */ /* 0x000fea0003800200 */
.L_x_15:
        /* <DEDUP_REMOVED lines=10> */
.L_x_19:
[----:B------:R-:W-:Y:S01]  /*0760*/  FMUL.FTZ R0, R3, R4 ;  /* 0x0000000403007220 */ /* 0x000fe20000410000 */
[----:B------:R-:W-:-:S03]  /*0770*/  FMUL.FTZ R4, R4, 0.5 ;  /* 0x3f00000004047820 */ /* 0x000fc60000410000 */
[----:B------:R-:W-:-:S04]  /*0780*/  FFMA R3, -R0, R0, R3 ;  /* 0x0000000000037223 */ /* 0x000fc80000000103 */
[----:B------:R-:W-:-:S07]  /*0790*/  FFMA R0, R3, R4, R0 ;  /* 0x0000000403007223 */ /* 0x000fce0000000000 */
.L_x_20:
[----:B------:R-:W-:Y:S05]  /*07a0*/  BSYNC.RECONVERGENT B0 ;  /* 0x0000000000007941 */ /* 0x000fea0003800200 */
.L_x_18:
        /* <DEDUP_REMOVED lines=10> */
.L_x_22:
[----:B------:R-:W-:Y:S01]  /*0850*/  FMUL.FTZ R0, R3, R4 ;  /* 0x0000000403007220 */ /* 0x000fe20000410000 */
[----:B------:R-:W-:-:S03]  /*0860*/  FMUL.FTZ R4, R4, 0.5 ;  /* 0x3f00000004047820 */ /* 0x000fc60000410000 */
[----:B------:R-:W-:-:S04]  /*0870*/  FFMA R3, -R0, R0, R3 ;  /* 0x0000000000037223 */ /* 0x000fc80000000103 */
[----:B------:R-:W-:-:S07]  /*0880*/  FFMA R0, R3, R4, R0 ;  /* 0x0000000403007223 */ /* 0x000fce0000000000 */
.L_x_23:
[----:B------:R-:W-:Y:S05]  /*0890*/  BSYNC.RECONVERGENT B0 ;  /* 0x0000000000007941 */ /* 0x000fea0003800200 */
.L_x_21:
        /* <DEDUP_REMOVED lines=10> */
.L_x_25:
[----:B------:R-:W-:Y:S01]  /*0940*/  FMUL.FTZ R0, R3, R4 ;  /* 0x0000000403007220 */ /* 0x000fe20000410000 */
[----:B------:R-:W-:-:S03]  /*0950*/  FMUL.FTZ R4, R4, 0.5 ;  /* 0x3f00000004047820 */ /* 0x000fc60000410000 */
[----:B------:R-:W-:-:S04]  /*0960*/  FFMA R3, -R0, R0, R3 ;  /* 0x0000000000037223 */ /* 0x000fc80000000103 */
[----:B------:R-:W-:-:S07]  /*0970*/  FFMA R0, R3, R4, R0 ;  /* 0x0000000403007223 */ /* 0x000fce0000000000 */
.L_x_26:
[----:B------:R-:W-:Y:S05]  /*0980*/  BSYNC.RECONVERGENT B0 ;  /* 0x0000000000007941 */ /* 0x000fea0003800200 */
.L_x_24:
        /* <DEDUP_REMOVED lines=10> */
.L_x_28:
[----:B------:R-:W-:Y:S01]  /*0a30*/  FMUL.FTZ R0, R3, R4 ;  /* 0x0000000403007220 */ /* 0x000fe20000410000 */
[----:B------:R-:W-:-:S03]  /*0a40*/  FMUL.FTZ R4, R4, 0.5 ;  /* 0x3f00000004047820 */ /* 0x000fc60000410000 */
[----:B------:R-:W-:-:S04]  /*0a50*/  FFMA R3, -R0, R0, R3 ;  /* 0x0000000000037223 */ /* 0x000fc80000000103 */
[----:B------:R-:W-:-:S07]  /*0a60*/  FFMA R0, R3, R4, R0 ;  /* 0x0000000403007223 */ /* 0x000fce0000000000 */
.L_x_29:
[----:B------:R-:W-:Y:S05]  /*0a70*/  BSYNC.RECONVERGENT B0 ;  /* 0x0000000000007941 */ /* 0x000fea0003800200 */
.L_x_27:
        /* <DEDUP_REMOVED lines=10> */
.L_x_31:
[----:B------:R-:W-:Y:S01]  /*0b20*/  FMUL.FTZ R0, R3, R4 ;  /* 0x0000000403007220 */ /* 0x000fe20000410000 */
[----:B------:R-:W-:-:S03]  /*0b30*/  FMUL.FTZ R4, R4, 0.5 ;  /* 0x3f00000004047820 */ /* 0x000fc60000410000 */
[----:B------:R-:W-:-:S04]  /*0b40*/  FFMA R3, -R0, R0, R3 ;  /* 0x0000000000037223 */ /* 0x000fc80000000103 */
[----:B------:R-:W-:-:S07]  /*0b50*/  FFMA R0, R3, R4, R0 ;  /* 0x0000000403007223 */ /* 0x000fce0000000000 */
.L_x_32:
[----:B------:R-:W-:Y:S05]  /*0b60*/  BSYNC.RECONVERGENT B0 ;  /* 0x0000000000007941 */ /* 0x000fea0003800200 */
.L_x_30:
        /* <DEDUP_REMOVED lines=10> */
.L_x_34:
[----:B------:R-:W-:Y:S01]  /*0c10*/  FMUL.FTZ R0, R3, R4 ;  /* 0x0000000403007220 */ /* 0x000fe20000410000 */
[----:B------:R-:W-:-:S03]  /*0c20*/  FMUL.FTZ R4, R4, 0.5 ;  /* 0x3f00000004047820 */ /* 0x000fc60000410000 */
[----:B------:R-:W-:-:S04]  /*0c30*/  FFMA R3, -R0, R0, R3 ;  /* 0x0000000000037223 */ /* 0x000fc80000000103 */
[----:B------:R-:W-:-:S07]  /*0c40*/  FFMA R0, R3, R4, R0 ;  /* 0x0000000403007223 */ /* 0x000fce0000000000 */
.L_x_35:
[----:B------:R-:W-:Y:S05]  /*0c50*/  BSYNC.RECONVERGENT B0 ;  /* 0x0000000000007941 */ /* 0x000fea0003800200 */
.L_x_33:
        /* <DEDUP_REMOVED lines=10> */
.L_x_37:
[----:B------:R-:W-:Y:S01]  /*0d00*/  FMUL.FTZ R0, R3, R4 ;  /* 0x0000000403007220 */ /* 0x000fe20000410000 */
[----:B------:R-:W-:-:S03]  /*0d10*/  FMUL.FTZ R4, R4, 0.5 ;  /* 0x3f00000004047820 */ /* 0x000fc60000410000 */
[----:B------:R-:W-:-:S04]  /*0d20*/  FFMA R3, -R0, R0, R3 ;  /* 0x0000000000037223 */ /* 0x000fc80000000103 */
[----:B------:R-:W-:-:S07]  /*0d30*/  FFMA R0, R3, R4, R0 ;  /* 0x0000000403007223 */ /* 0x000fce0000000000 */
.L_x_38:
[----:B------:R-:W-:Y:S05]  /*0d40*/  BSYNC.RECONVERGENT B0 ;  /* 0x0000000000007941 */ /* 0x000fea0003800200 */
.L_x_36:
        /* <DEDUP_REMOVED lines=10> */
.L_x_40:
[----:B------:R-:W-:Y:S01]  /*0df0*/  FMUL.FTZ R0, R3, R4 ;  /* 0x0000000403007220 */ /* 0x000fe20000410000 */
[----:B------:R-:W-:-:S03]  /*0e00*/  FMUL.FTZ R4, R4, 0.5 ;  /* 0x3f00000004047820 */ /* 0x000fc60000410000 */
[----:B------:R-:W-:-:S04]  /*0e10*/  FFMA R3, -R0, R0, R3 ;  /* 0x0000000000037223 */ /* 0x000fc80000000103 */
[----:B------:R-:W-:-:S07]  /*0e20*/  FFMA R0, R3, R4, R0 ;  /* 0x0000000403007223 */ /* 0x000fce0000000000 */
.L_x_41:
[----:B------:R-:W-:Y:S05]  /*0e30*/  BSYNC.RECONVERGENT B0 ;  /* 0x0000000000007941 */ /* 0x000fea0003800200 */
.L_x_39:
        /* <DEDUP_REMOVED lines=10> */
.L_x_43:
[----:B------:R-:W-:Y:S01]  /*0ee0*/  FMUL.FTZ R0, R3, R4 ;  /* 0x0000000403007220 */ /* 0x000fe20000410000 */
[----:B------:R-:W-:-:S03]  /*0ef0*/  FMUL.FTZ R4, R4, 0.5 ;  /* 0x3f00000004047820 */ /* 0x000fc60000410000 */
[----:B------:R-:W-:-:S04]  /*0f00*/  FFMA R3, -R0, R0, R3 ;  /* 0x0000000000037223 */ /* 0x000fc80000000103 */
[----:B------:R-:W-:-:S07]  /*0f10*/  FFMA R0, R3, R4, R0 ;  /* 0x0000000403007223 */ /* 0x000fce0000000000 */
.L_x_44:
[----:B------:R-:W-:Y:S05]  /*0f20*/  BSYNC.RECONVERGENT B0 ;  /* 0x0000000000007941 */ /* 0x000fea0003800200 */
.L_x_42:
        /* <DEDUP_REMOVED lines=10> */
.L_x_46:
[----:B------:R-:W-:Y:S01]  /*0fd0*/  FMUL.FTZ R0, R3, R4 ;  /* 0x0000000403007220 */ /* 0x000fe20000410000 */
[----:B------:R-:W-:-:S03]  /*0fe0*/  FMUL.FTZ R4, R4, 0.5 ;  /* 0x3f00000004047820 */ /* 0x000fc60000410000 */
[----:B------:R-:W-:-:S04]  /*0ff0*/  FFMA R3, -R0, R0, R3 ;  /* 0x0000000000037223 */ /* 0x000fc80000000103 */
[----:B------:R-:W-:-:S07]  /*1000*/  FFMA R0, R3, R4, R0 ;  /* 0x0000000403007223 */ /* 0x000fce0000000000 */
.L_x_47:
[----:B------:R-:W-:Y:S05]  /*1010*/  BSYNC.RECONVERGENT B0 ;  /* 0x0000000000007941 */ /* 0x000fea0003800200 */
.L_x_45:
        /* <DEDUP_REMOVED lines=10> */
.L_x_49:
[----:B------:R-:W-:Y:S01]  /*10c0*/  FMUL.FTZ R0, R3, R4 ;  /* 0x0000000403007220 */ /* 0x000fe20000410000 */
[----:B------:R-:W-:-:S03]  /*10d0*/  FMUL.FTZ R4, R4, 0.5 ;  /* 0x3f00000004047820 */ /* 0x000fc60000410000 */
[----:B------:R-:W-:-:S04]  /*10e0*/  FFMA R3, -R0, R0, R3 ;  /* 0x0000000000037223 */ /* 0x000fc80000000103 */
[----:B------:R-:W-:-:S07]  /*10f0*/  FFMA R0, R3, R4, R0 ;  /* 0x0000000403007223 */ /* 0x000fce0000000000 */
.L_x_50:
[----:B------:R-:W-:Y:S05]  /*1100*/  BSYNC.RECONVERGENT B0 ;  /* 0x0000000000007941 */ /* 0x000fea0003800200 */
.L_x_48:
        /* <DEDUP_REMOVED lines=10> */
.L_x_52:
[----:B------:R-:W-:Y:S01]  /*11b0*/  FMUL.FTZ R0, R3, R4 ;  /* 0x0000000403007220 */ /* 0x000fe20000410000 */
[----:B------:R-:W-:-:S03]  /*11c0*/  FMUL.FTZ R4, R4, 0.5 ;  /* 0x3f00000004047820 */ /* 0x000fc60000410000 */
[----:B------:R-:W-:-:S04]  /*11d0*/  FFMA R3, -R0, R0, R3 ;  /* 0x0000000000037223 */ /* 0x000fc80000000103 */
[----:B------:R-:W-:-:S07]  /*11e0*/  FFMA R0, R3, R4, R0 ;  /* 0x0000000403007223 */ /* 0x000fce0000000000 */
.L_x_53:
[----:B------:R-:W-:Y:S05]  /*11f0*/  BSYNC.RECONVERGENT B0 ;  /* 0x0000000000007941 */ /* 0x000fea0003800200 */
.L_x_51:
        /* <DEDUP_REMOVED lines=10> */
.L_x_55:
[----:B------:R-:W-:Y:S01]  /*12a0*/  FMUL.FTZ R0, R3, R4 ;  /* 0x0000000403007220 */ /* 0x000fe20000410000 */
[----:B------:R-:W-:-:S03]  /*12b0*/  FMUL.FTZ R4, R4, 0.5 ;  /* 0x3f00000004047820 */ /* 0x000fc60000410000 */
[----:B------:R-:W-:-:S04]  /*12c0*/  FFMA R3, -R0, R0, R3 ;  /* 0x0000000000037223 */ /* 0x000fc80000000103 */
[----:B------:R-:W-:-:S07]  /*12d0*/  FFMA R0, R3, R4, R0 ;  /* 0x0000000403007223 */ /* 0x000fce0000000000 */
.L_x_56:
[----:B------:R-:W-:Y:S05]  /*12e0*/  BSYNC.RECONVERGENT B0 ;  /* 0x0000000000007941 */ /* 0x000fea0003800200 */
.L_x_54:
        /* <DEDUP_REMOVED lines=10> */
.L_x_58:
[----:B------:R-:W-:Y:S01]  /*1390*/  FMUL.FTZ R0, R3, R4 ;  /* 0x0000000403007220 */ /* 0x000fe20000410000 */
[----:B------:R-:W-:-:S03]  /*13a0*/  FMUL.FTZ R4, R4, 0.5 ;  /* 0x3f00000004047820 */ /* 0x000fc60000410000 */
[----:B------:R-:W-:-:S04]  /*13b0*/  FFMA R3, -R0, R0, R3 ;  /* 0x0000000000037223 */ /* 0x000fc80000000103 */
[----:B------:R-:W-:-:S07]  /*13c0*/  FFMA R0, R3, R4, R0 ;  /* 0x0000000403007223 */ /* 0x000fce0000000000 */
.L_x_59:
[----:B------:R-:W-:Y:S05]  /*13d0*/  BSYNC.RECONVERGENT B0 ;  /* 0x0000000000007941 */ /* 0x000fea0003800200 */
.L_x_57:
        /* <DEDUP_REMOVED lines=10> */
.L_x_61:
[----:B------:R-:W-:Y:S01]  /*1480*/  FMUL.FTZ R0, R3, R4 ;  /* 0x0000000403007220 */ /* 0x000fe20000410000 */
[----:B------:R-:W-:-:S03]  /*1490*/  FMUL.FTZ R4, R4, 0.5 ;  /* 0x3f00000004047820 */ /* 0x000fc60000410000 */
[----:B------:R-:W-:-:S04]  /*14a0*/  FFMA R3, -R0, R0, R3 ;  /* 0x0000000000037223 */ /* 0x000fc80000000103 */
[----:B------:R-:W-:-:S07]  /*14b0*/  FFMA R0, R3, R4, R0 ;  /* 0x0000000403007223 */ /* 0x000fce0000000000 */
.L_x_62:
[----:B------:R-:W-:Y:S05]  /*14c0*/  BSYNC.RECONVERGENT B0 ;  /* 0x0000000000007941 */ /* 0x000fea0003800200 */
.L_x_60:
        /* <DEDUP_REMOVED lines=10> */
.L_x_64:
[----:B------:R-:W-:Y:S01]  /*1570*/  FMUL.FTZ R0, R3, R4 ;  /* 0x0000000403007220 */ /* 0x000fe20000410000 */
[----:B------:R-:W-:-:S03]  /*1580*/  FMUL.FTZ R4, R4, 0.5 ;  /* 0x3f00000004047820 */ /* 0x000fc60000410000 */
[----:B------:R-:W-:-:S04]  /*1590*/  FFMA R3, -R0, R0, R3 ;  /* 0x0000000000037223 */ /* 0x000fc80000000103 */
[----:B------:R-:W-:-:S07]  /*15a0*/  FFMA R0, R3, R4, R0 ;  /* 0x0000000403007223 */ /* 0x000fce0000000000 */
.L_x_65:
[----:B------:R-:W-:Y:S05]  /*15b0*/  BSYNC.RECONVERGENT B0 ;  /* 0x0000000000007941 */ /* 0x000fea0003800200 */
.L_x_63:
        /* <DEDUP_REMOVED lines=10> */
.L_x_67:
[----:B------:R-:W-:Y:S01]  /*1660*/  FMUL.FTZ R0, R3, R4 ;  /* 0x0000000403007220 */ /* 0x000fe20000410000 */
[----:B------:R-:W-:-:S03]  /*1670*/  FMUL.FTZ R4, R4, 0.5 ;  /* 0x3f00000004047820 */ /* 0x000fc60000410000 */
[----:B------:R-:W-:-:S04]  /*1680*/  FFMA R3, -R0, R0, R3 ;  /* 0x0000000000037223 */ /* 0x000fc80000000103 */
[----:B------:R-:W-:-:S07]  /*1690*/  FFMA R0, R3, R4, R0 ;  /* 0x0000000403007223 */ /* 0x000fce0000000000 */
.L_x_68:
[----:B------:R-:W-:Y:S05]  /*16a0*/  BSYNC.RECONVERGENT B0 ;  /* 0x0000000000007941 */ /* 0x000fea0003800200 */
.L_x_66:
        /* <DEDUP_REMOVED lines=10> */
.L_x_70:
[----:B------:R-:W-:Y:S01]  /*1750*/  FMUL.FTZ R0, R3, R4 ;  /* 0x0000000403007220 */ /* 0x000fe20000410000 */
[----:B------:R-:W-:-:S03]  /*1760*/  FMUL.FTZ R4, R4, 0.5 ;  /* 0x3f00000004047820 */ /* 0x000fc60000410000 */
[----:B------:R-:W-:-:S04]  /*1770*/  FFMA R3, -R0, R0, R3 ;  /* 0x0000000000037223 */ /* 0x000fc80000000103 */
[----:B------:R-:W-:-:S07]  /*1780*/  FFMA R0, R3, R4, R0 ;  /* 0x0000000403007223 */ /* 0x000fce0000000000 */
.L_x_71:
[----:B------:R-:W-:Y:S05]  /*1790*/  BSYNC.RECONVERGENT B0 ;  /* 0x0000000000007941 */ /* 0x000fea0003800200 */
.L_x_69:
        /* <DEDUP_REMOVED lines=10> */
.L_x_73:
[----:B------:R-:W-:Y:S01]  /*1840*/  FMUL.FTZ R0, R3, R4 ;  /* 0x0000000403007220 */ /* 0x000fe20000410000 */
[----:B------:R-:W-:-:S03]  /*1850*/  FMUL.FTZ R4, R4, 0.5 ;  /* 0x3f00000004047820 */ /* 0x000fc60000410000 */
[----:B------:R-:W-:-:S04]  /*1860*/  FFMA R3, -R0, R0, R3 ;  /* 0x0000000000037223 */ /* 0x000fc80000000103 */
[----:B------:R-:W-:-:S07]  /*1870*/  FFMA R0, R3, R4, R0 ;  /* 0x0000000403007223 */ /* 0x000fce0000000000 */
.L_x_74:
[----:B------:R-:W-:Y:S05]  /*1880*/  BSYNC.RECONVERGENT B0 ;  /* 0x0000000000007941 */ /* 0x000fea0003800200 */
.L_x_72:
        /* <DEDUP_REMOVED lines=10> */
.L_x_76:
[----:B------:R-:W-:Y:S01]  /*1930*/  FMUL.FTZ R0, R3, R4 ;  /* 0x0000000403007220 */ /* 0x000fe20000410000 */
[----:B------:R-:W-:-:S03]  /*1940*/  FMUL.FTZ R4, R4, 0.5 ;  /* 0x3f00000004047820 */ /* 0x000fc60000410000 */
[----:B------:R-:W-:-:S04]  /*1950*/  FFMA R3, -R0, R0, R3 ;  /* 0x0000000000037223 */ /* 0x000fc80000000103 */
[----:B------:R-:W-:-:S07]  /*1960*/  FFMA R0, R3, R4, R0 ;  /* 0x0000000403007223 */ /* 0x000fce0000000000 */
.L_x_77:
[----:B------:R-:W-:Y:S05]  /*1970*/  BSYNC.RECONVERGENT B0 ;  /* 0x0000000000007941 */ /* 0x000fea0003800200 */
.L_x_75:
        /* <DEDUP_REMOVED lines=10> */
.L_x_79:
[----:B------:R-:W-:Y:S01]  /*1a20*/  FMUL.FTZ R0, R3, R4 ;  /* 0x0000000403007220 */ /* 0x000fe20000410000 */
[----:B------:R-:W-:-:S03]  /*1a30*/  FMUL.FTZ R4, R4, 0.5 ;  /* 0x3f00000004047820 */ /* 0x000fc60000410000 */
[----:B------:R-:W-:-:S04]  /*1a40*/  FFMA R3, -R0, R0, R3 ;  /* 0x0000000000037223 */ /* 0x000fc80000000103 */
[----:B------:R-:W-:-:S07]  /*1a50*/  FFMA R0, R3, R4, R0 ;  /* 0x0000000403007223 */ /* 0x000fce0000000000 */
.L_x_80:
[----:B------:R-:W-:Y:S05]  /*1a60*/  BSYNC.RECONVERGENT B0 ;  /* 0x0000000000007941 */ /* 0x000fea0003800200 */
.L_x_78:
        /* <DEDUP_REMOVED lines=10> */
.L_x_82:
[----:B------:R-:W-:Y:S01]  /*1b10*/  FMUL.FTZ R0, R3, R4 ;  /* 0x0000000403007220 */ /* 0x000fe20000410000 */
[----:B------:R-:W-:-:S03]  /*1b20*/  FMUL.FTZ R4, R4, 0.5 ;  /* 0x3f00000004047820 */ /* 0x000fc60000410000 */
[----:B------:R-:W-:-:S04]  /*1b30*/  FFMA R3, -R0, R0, R3 ;  /* 0x0000000000037223 */ /* 0x000fc80000000103 */
[----:B------:R-:W-:-:S07]  /*1b40*/  FFMA R0, R3, R4, R0 ;  /* 0x0000000403007223 */ /* 0x000fce0000000000 */
.L_x_83:
[----:B------:R-:W-:Y:S05]  /*1b50*/  BSYNC.RECONVERGENT B0 ;  /* 0x0000000000007941 */ /* 0x000fea0003800200 */
.L_x_81:
        /* <DEDUP_REMOVED lines=10> */
.L_x_85:
[----:B------:R-:W-:Y:S01]  /*1c00*/  FMUL.FTZ R0, R3, R4 ;  /* 0x0000000403007220 */ /* 0x000fe20000410000 */
[----:B------:R-:W-:-:S03]  /*1c10*/  FMUL.FTZ R4, R4, 0.5 ;  /* 0x3f00000004047820 */ /* 0x000fc60000410000 */
[----:B------:R-:W-:-:S04]  /*1c20*/  FFMA R3, -R0, R0, R3 ;  /* 0x0000000000037223 */ /* 0x000fc80000000103 */
[----:B------:R-:W-:-:S07]  /*1c30*/  FFMA R0, R3, R4, R0 ;  /* 0x0000000403007223 */ /* 0x000fce0000000000 */
.L_x_86:
[----:B------:R-:W-:Y:S05]  /*1c40*/  BSYNC.RECONVERGENT B0 ;  /* 0x0000000000007941 */ /* 0x000fea0003800200 */
.L_x_84:
        /* <DEDUP_REMOVED lines=10> */
.L_x_88:
[----:B------:R-:W-:Y:S01]  /*1cf0*/  FMUL.FTZ R0, R3, R4 ;  /* 0x0000000403007220 */ /* 0x000fe20000410000 */
[----:B------:R-:W-:-:S03]  /*1d00*/  FMUL.FTZ R4, R4, 0.5 ;  /* 0x3f00000004047820 */ /* 0x000fc60000410000 */
[----:B------:R-:W-:-:S04]  /*1d10*/  FFMA R3, -R0, R0, R3 ;  /* 0x0000000000037223 */ /* 0x000fc80000000103 */
[----:B------:R-:W-:-:S07]  /*1d20*/  FFMA R0, R3, R4, R0 ;  /* 0x0000000403007223 */ /* 0x000fce0000000000 */
.L_x_89:
[----:B------:R-:W-:Y:S05]  /*1d30*/  BSYNC.RECONVERGENT B0 ;  /* 0x0000000000007941 */ /* 0x000fea0003800200 */
.L_x_87:
        /* <DEDUP_REMOVED lines=10> */
.L_x_91:
[----:B------:R-:W-:Y:S01]  /*1de0*/  FMUL.FTZ R0, R3, R4 ;  /* 0x0000000403007220 */ /* 0x000fe20000410000 */
[----:B------:R-:W-:-:S03]  /*1df0*/  FMUL.FTZ R4, R4, 0.5 ;  /* 0x3f00000004047820 */ /* 0x000fc60000410000 */
[----:B------:R-:W-:-:S04]  /*1e00*/  FFMA R3, -R0, R0, R3 ;  /* 0x0000000000037223 */ /* 0x000fc80000000103 */
[----:B------:R-:W-:-:S07]  /*1e10*/  FFMA R0, R3, R4, R0 ;  /* 0x0000000403007223 */ /* 0x000fce0000000000 */
.L_x_92:
[----:B------:R-:W-:Y:S05]  /*1e20*/  BSYNC.RECONVERGENT B0 ;  /* 0x0000000000007941 */ /* 0x000fea0003800200 */
.L_x_90:
        /* <DEDUP_REMOVED lines=10> */
.L_x_94:
[----:B------:R-:W-:Y:S01]  /*1ed0*/  FMUL.FTZ R0, R3, R4 ;  /* 0x0000000403007220 */ /* 0x000fe20000410000 */
[----:B------:R-:W-:-:S03]  /*1ee0*/  FMUL.FTZ R4, R4, 0.5 ;  /* 0x3f00000004047820 */ /* 0x000fc60000410000 */
[----:B------:R-:W-:-:S04]  /*1ef0*/  FFMA R3, -R0, R0, R3 ;  /* 0x0000000000037223 */ /* 0x000fc80000000103 */
[----:B------:R-:W-:-:S07]  /*1f00*/  FFMA R0, R3, R4, R0 ;  /* 0x0000000403007223 */ /* 0x000fce0000000000 */
.L_x_95:
[----:B------:R-:W-:Y:S05]  /*1f10*/  BSYNC.RECONVERGENT B0 ;  /* 0x0000000000007941 */ /* 0x000fea0003800200 */
.L_x_93:
        /* <DEDUP_REMOVED lines=10> */
.L_x_97:
[----:B------:R-:W-:Y:S01]  /*1fc0*/  FMUL.FTZ R0, R3, R4 ;  /* 0x0000000403007220 */ /* 0x000fe20000410000 */
[----:B------:R-:W-:-:S03]  /*1fd0*/  FMUL.FTZ R4, R4, 0.5 ;  /* 0x3f00000004047820 */ /* 0x000fc60000410000 */
[----:B------:R-:W-:-:S04]  /*1fe0*/  FFMA R3, -R0, R0, R3 ;  /* 0x0000000000037223 */ /* 0x000fc80000000103 */
[----:B------:R-:W-:-:S07]  /*1ff0*/  FFMA R0, R3, R4, R0 ;  /* 0x0000000403007223 */ /* 0x000fce0000000000 */
.L_x_98:
[----:B------:R-:W-:Y:S05]  /*2000*/  BSYNC.RECONVERGENT B0 ;  /* 0x0000000000007941 */ /* 0x000fea0003800200 */
.L_x_96:
        /* <DEDUP_REMOVED lines=10> */
.L_x_100:
[----:B------:R-:W-:Y:S01]  /*20b0*/  FMUL.FTZ R0, R3, R4 ;  /* 0x0000000403007220 */ /* 0x000fe20000410000 */
[----:B------:R-:W-:-:S03]  /*20c0*/  FMUL.FTZ R4, R4, 0.5 ;  /* 0x3f00000004047820 */ /* 0x000fc60000410000 */
[----:B------:R-:W-:-:S04]  /*20d0*/  FFMA R3, -R0, R0, R3 ;  /* 0x0000000000037223 */ /* 0x000fc80000000103 */
[----:B------:R-:W-:-:S07]  /*20e0*/  FFMA R0, R3, R4, R0 ;  /* 0x0000000403007223 */ /* 0x000fce0000000000 */
.L_x_101:
[----:B------:R-:W-:Y:S05]  /*20f0*/  BSYNC.RECONVERGENT B0 ;  /* 0x0000000000007941 */ /* 0x000fea0003800200 */
.L_x_99:
        /* <DEDUP_REMOVED lines=10> */
.L_x_103:
[----:B------:R-:W-:Y:S01]  /*21a0*/  FMUL.FTZ R0, R3, R4 ;  /* 0x0000000403007220 */ /* 0x000fe20000410000 */
[----:B------:R-:W-:-:S03]  /*21b0*/  FMUL.FTZ R4, R4, 0.5 ;  /* 0x3f00000004047820 */ /* 0x000fc60000410000 */
[----:B------:R-:W-:-:S04]  /*21c0*/  FFMA R3, -R0, R0, R3 ;  /* 0x0000000000037223 */ /* 0x000fc80000000103 */
[----:B------:R-:W-:-:S07]  /*21d0*/  FFMA R0, R3, R4, R0 ;  /* 0x0000000403007223 */ /* 0x000fce0000000000 */
.L_x_104:
[----:B------:R-:W-:Y:S05]  /*21e0*/  BSYNC.RECONVERGENT B0 ;  /* 0x0000000000007941 */ /* 0x000fea0003800200 */
.L_x_102:
        /* <DEDUP_REMOVED lines=10> */
.L_x_106:
[----:B------:R-:W-:Y:S01]  /*2290*/  FMUL.FTZ R0, R3, R4 ;  /* 0x0000000403007220 */ /* 0x000fe20000410000 */
[----:B------:R-:W-:-:S03]  /*22a0*/  FMUL.FTZ R4, R4, 0.5 ;  /* 0x3f00000004047820 */ /* 0x000fc60000410000 */
[----:B------:R-:W-:-:S04]  /*22b0*/  FFMA R3, -R0, R0, R3 ;  /* 0x0000000000037223 */ /* 0x000fc80000000103 */
[----:B------:R-:W-:-:S07]  /*22c0*/  FFMA R0, R3, R4, R0 ;  /* 0x0000000403007223 */ /* 0x000fce0000000000 */
.L_x_107:
[----:B------:R-:W-:Y:S05]  /*22d0*/  BSYNC.RECONVERGENT B0 ;  /* 0x0000000000007941 */ /* 0x000fea0003800200 */
.L_x_105:
        /* <DEDUP_REMOVED lines=10> */
.L_x_109:
[----:B------:R-:W-:Y:S01]  /*2380*/  FMUL.FTZ R0, R3, R4 ;  /* 0x0000000403007220 */ /* 0x000fe20000410000 */
[----:B------:R-:W-:-:S03]  /*2390*/  FMUL.FTZ R4, R4, 0.5 ;  /* 0x3f00000004047820 */ /* 0x000fc60000410000 */
[----:B------:R-:W-:-:S04]  /*23a0*/  FFMA R3, -R0, R0, R3 ;  /* 0x0000000000037223 */ /* 0x000fc80000000103 */
[----:B------:R-:W-:-:S07]  /*23b0*/  FFMA R0, R3, R4, R0 ;  /* 0x0000000403007223 */ /* 0x000fce0000000000 */
.L_x_110:
[----:B------:R-:W-:Y:S05]  /*23c0*/  BSYNC.RECONVERGENT B0 ;  /* 0x0000000000007941 */ /* 0x000fea0003800200 */
.L_x_108:
        /* <DEDUP_REMOVED lines=10> */
.L_x_112:
[----:B------:R-:W-:Y:S01]  /*2470*/  FMUL.FTZ R0, R3, R4 ;  /* 0x0000000403007220 */ /* 0x000fe20000410000 */
[----:B------:R-:W-:-:S03]  /*2480*/  FMUL.FTZ R4, R4, 0.5 ;  /* 0x3f00000004047820 */ /* 0x000fc60000410000 */
[----:B------:R-:W-:-:S04]  /*2490*/  FFMA R3, -R0, R0, R3 ;  /* 0x0000000000037223 */ /* 0x000fc80000000103 */
[----:B------:R-:W-:-:S07]  /*24a0*/  FFMA R0, R3, R4, R0 ;  /* 0x0000000403007223 */ /* 0x000fce0000000000 */
.L_x_113:
[----:B------:R-:W-:Y:S05]  /*24b0*/  BSYNC.RECONVERGENT B0 ;  /* 0x0000000000007941 */ /* 0x000fea0003800200 */
.L_x_111:
        /* <DEDUP_REMOVED lines=10> */
.L_x_115:
[----:B------:R-:W-:Y:S01]  /*2560*/  FMUL.FTZ R0, R3, R4 ;  /* 0x0000000403007220 */ /* 0x000fe20000410000 */
[----:B------:R-:W-:-:S03]  /*2570*/  FMUL.FTZ R4, R4, 0.5 ;  /* 0x3f00000004047820 */ /* 0x000fc60000410000 */
[----:B------:R-:W-:-:S04]  /*2580*/  FFMA R3, -R0, R0, R3 ;  /* 0x0000000000037223 */ /* 0x000fc80000000103 */
[----:B------:R-:W-:-:S07]  /*2590*/  FFMA R0, R3, R4, R0 ;  /* 0x0000000403007223 */ /* 0x000fce0000000000 */
.L_x_116:
[----:B------:R-:W-:Y:S05]  /*25a0*/  BSYNC.RECONVERGENT B0 ;  /* 0x0000000000007941 */ /* 0x000fea0003800200 */
.L_x_114:
        /* <DEDUP_REMOVED lines=10> */
.L_x_118:
[----:B------:R-:W-:Y:S01]  /*2650*/  FMUL.FTZ R0, R3, R4 ;  /* 0x0000000403007220 */ /* 0x000fe20000410000 */
[----:B------:R-:W-:-:S03]  /*2660*/  FMUL.FTZ R4, R4, 0.5 ;  /* 0x3f00000004047820 */ /* 0x000fc60000410000 */
[----:B------:R-:W-:-:S04]  /*2670*/  FFMA R3, -R0, R0, R3 ;  /* 0x0000000000037223 */ /* 0x000fc80000000103 */
[----:B------:R-:W-:-:S07]  /*2680*/  FFMA R0, R3, R4, R0 ;  /* 0x0000000403007223 */ /* 0x000fce0000000000 */
.L_x_119:
[----:B------:R-:W-:Y:S05]  /*2690*/  BSYNC.RECONVERGENT B0 ;  /* 0x0000000000007941 */ /* 0x000fea0003800200 */
.L_x_117:
        /* <DEDUP_REMOVED lines=10> */
.L_x_121:
[----:B------:R-:W-:Y:S01]  /*2740*/  FMUL.FTZ R0, R3, R4 ;  /* 0x0000000403007220 */ /* 0x000fe20000410000 */
[----:B------:R-:W-:-:S03]  /*2750*/  FMUL.FTZ R4, R4, 0.5 ;  /* 0x3f00000004047820 */ /* 0x000fc60000410000 */
[----:B------:R-:W-:-:S04]  /*2760*/  FFMA R3, -R0, R0, R3 ;  /* 0x0000000000037223 */ /* 0x000fc80000000103 */
[----:B------:R-:W-:-:S07]  /*2770*/  FFMA R0, R3, R4, R0 ;  /* 0x0000000403007223 */ /* 0x000fce0000000000 */
.L_x_122:
[----:B------:R-:W-:Y:S05]  /*2780*/  BSYNC.RECONVERGENT B0 ;  /* 0x0000000000007941 */ /* 0x000fea0003800200 */
.L_x_120:
        /* <DEDUP_REMOVED lines=10> */
.L_x_124:
[----:B------:R-:W-:Y:S01]  /*2830*/  FMUL.FTZ R0, R3, R4 ;  /* 0x0000000403007220 */ /* 0x000fe20000410000 */
[----:B------:R-:W-:-:S03]  /*2840*/  FMUL.FTZ R4, R4, 0.5 ;  /* 0x3f00000004047820 */ /* 0x000fc60000410000 */
[----:B------:R-:W-:-:S04]  /*2850*/  FFMA R3, -R0, R0, R3 ;  /* 0x0000000000037223 */ /* 0x000fc80000000103 */
[----:B------:R-:W-:-:S07]  /*2860*/  FFMA R0, R3, R4, R0 ;  /* 0x0000000403007223 */ /* 0x000fce0000000000 */
.L_x_125:
[----:B------:R-:W-:Y:S05]  /*2870*/  BSYNC.RECONVERGENT B0 ;  /* 0x0000000000007941 */ /* 0x000fea0003800200 */
.L_x_123:
        /* <DEDUP_REMOVED lines=10> */
.L_x_127:
[----:B------:R-:W-:Y:S01]  /*2920*/  FMUL.FTZ R0, R3, R4 ;  /* 0x0000000403007220 */ /* 0x000fe20000410000 */
[----:B------:R-:W-:-:S03]  /*2930*/  FMUL.FTZ R4, R4, 0.5 ;  /* 0x3f00000004047820 */ /* 0x000fc60000410000 */
[----:B------:R-:W-:-:S04]  /*2940*/  FFMA R3, -R0, R0, R3 ;  /* 0x0000000000037223 */ /* 0x000fc80000000103 */
[----:B------:R-:W-:-:S07]  /*2950*/  FFMA R0, R3, R4, R0 ;  /* 0x0000000403007223 */ /* 0x000fce0000000000 */
.L_x_128:
[----:B------:R-:W-:Y:S05]  /*2960*/  BSYNC.RECONVERGENT B0 ;  /* 0x0000000000007941 */ /* 0x000fea0003800200 */
.L_x_126:
        /* <DEDUP_REMOVED lines=10> */
.L_x_130:
[----:B------:R-:W-:Y:S01]  /*2a10*/  FMUL.FTZ R0, R3, R4 ;  /* 0x0000000403007220 */ /* 0x000fe20000410000 */
[----:B------:R-:W-:-:S03]  /*2a20*/  FMUL.FTZ R4, R4, 0.5 ;  /* 0x3f00000004047820 */ /* 0x000fc60000410000 */
[----:B------:R-:W-:-:S04]  /*2a30*/  FFMA R3, -R0, R0, R3 ;  /* 0x0000000000037223 */ /* 0x000fc80000000103 */
[----:B------:R-:W-:-:S07]  /*2a40*/  FFMA R0, R3, R4, R0 ;  /* 0x0000000403007223 */ /* 0x000fce0000000000 */
.L_x_131:
[----:B------:R-:W-:Y:S05]  /*2a50*/  BSYNC.RECONVERGENT B0 ;  /* 0x0000000000007941 */ /* 0x000fea0003800200 */
.L_x_129:
        /* <DEDUP_REMOVED lines=10> */
.L_x_133:
[----:B------:R-:W-:Y:S01]  /*2b00*/  FMUL.FTZ R0, R3, R4 ;  /* 0x0000000403007220 */ /* 0x000fe20000410000 */
[----:B------:R-:W-:-:S03]  /*2b10*/  FMUL.FTZ R4, R4, 0.5 ;  /* 0x3f00000004047820 */ /* 0x000fc60000410000 */
[----:B------:R-:W-:-:S04]  /*2b20*/  FFMA R3, -R0, R0, R3 ;  /* 0x0000000000037223 */ /* 0x000fc80000000103 */
[----:B------:R-:W-:-:S07]  /*2b30*/  FFMA R0, R3, R4, R0 ;  /* 0x0000000403007223 */ /* 0x000fce0000000000 */
.L_x_134:
[----:B------:R-:W-:Y:S05]  /*2b40*/  BSYNC.RECONVERGENT B0 ;  /* 0x0000000000007941 */ /* 0x000fea0003800200 */
.L_x_132:
        /* <DEDUP_REMOVED lines=10> */
.L_x_136:
[----:B------:R-:W-:Y:S01]  /*2bf0*/  FMUL.FTZ R0, R3, R4 ;  /* 0x0000000403007220 */ /* 0x000fe20000410000 */
[----:B------:R-:W-:-:S03]  /*2c00*/  FMUL.FTZ R4, R4, 0.5 ;  /* 0x3f00000004047820 */ /* 0x000fc60000410000 */
[----:B------:R-:W-:-:S04]  /*2c10*/  FFMA R3, -R0, R0, R3 ;  /* 0x0000000000037223 */ /* 0x000fc80000000103 */
[----:B------:R-:W-:-:S07]  /*2c20*/  FFMA R0, R3, R4, R0 ;  /* 0x0000000403007223 */ /* 0x000fce0000000000 */
.L_x_137:
[----:B------:R-:W-:Y:S05]  /*2c30*/  BSYNC.RECONVERGENT B0 ;  /* 0x0000000000007941 */ /* 0x000fea0003800200 */
.L_x_135:
        /* <DEDUP_REMOVED lines=10> */
.L_x_139:
[----:B------:R-:W-:Y:S01]  /*2ce0*/  FMUL.FTZ R0, R3, R4 ;  /* 0x0000000403007220 */ /* 0x000fe20000410000 */
[----:B------:R-:W-:-:S03]  /*2cf0*/  FMUL.FTZ R4, R4, 0.5 ;  /* 0x3f00000004047820 */ /* 0x000fc60000410000 */
[----:B------:R-:W-:-:S04]  /*2d00*/  FFMA R3, -R0, R0, R3 ;  /* 0x0000000000037223 */ /* 0x000fc80000000103 */
[----:B------:R-:W-:-:S07]  /*2d10*/  FFMA R0, R3, R4, R0 ;  /* 0x0000000403007223 */ /* 0x000fce0000000000 */
.L_x_140:
[----:B------:R-:W-:Y:S05]  /*2d20*/  BSYNC.RECONVERGENT B0 ;  /* 0x0000000000007941 */ /* 0x000fea0003800200 */
.L_x_138:
        /* <DEDUP_REMOVED lines=10> */
.L_x_142:
[----:B------:R-:W-:Y:S01]  /*2dd0*/  FMUL.FTZ R0, R3, R4 ;  /* 0x0000000403007220 */ /* 0x000fe20000410000 */
[----:B------:R-:W-:-:S03]  /*2de0*/  FMUL.FTZ R4, R4, 0.5 ;  /* 0x3f00000004047820 */ /* 0x000fc60000410000 */
[----:B------:R-:W-:-:S04]  /*2df0*/  FFMA R3, -R0, R0, R3 ;  /* 0x0000000000037223 */ /* 0x000fc80000000103 */
[----:B------:R-:W-:-:S07]  /*2e00*/  FFMA R0, R3, R4, R0 ;  /* 0x0000000403007223 */ /* 0x000fce0000000000 */
.L_x_143:
[----:B------:R-:W-:Y:S05]  /*2e10*/  BSYNC.RECONVERGENT B0 ;  /* 0x0000000000007941 */ /* 0x000fea0003800200 */
.L_x_141:
        /* <DEDUP_REMOVED lines=10> */
.L_x_145:
[----:B------:R-:W-:Y:S01]  /*2ec0*/  FMUL.FTZ R0, R3, R4 ;  /* 0x0000000403007220 */ /* 0x000fe20000410000 */
[----:B------:R-:W-:-:S03]  /*2ed0*/  FMUL.FTZ R4, R4, 0.5 ;  /* 0x3f00000004047820 */ /* 0x000fc60000410000 */
[----:B------:R-:W-:-:S04]  /*2ee0*/  FFMA R3, -R0, R0, R3 ;  /* 0x0000000000037223 */ /* 0x000fc80000000103 */
[----:B------:R-:W-:-:S07]  /*2ef0*/  FFMA R0, R3, R4, R0 ;  /* 0x0000000403007223 */ /* 0x000fce0000000000 */
.L_x_146:
[----:B------:R-:W-:Y:S05]  /*2f00*/  BSYNC.RECONVERGENT B0 ;  /* 0x0000000000007941 */ /* 0x000fea0003800200 */
.L_x_144:
[----:B------:R-:W-:Y:S01]  /*2f10*/  FADD R0, R0, 1 ;  /* 0x3f80000000007421 */ /* 0x000fe20000000000 */
[----:B------:R-:W-:Y:S03]  /*2f20*/  BSSY.RECONVERGENT B0, `(.L_x_147) ;  /* 0x000000d000007945 */ /* 0x000fe60003800200 */
[----:B------:R0:W1:Y:S01]  /*2f30*/  MUFU.RSQ R3, R0 ;  /* 0x0000000000037308 */ /* 0x0000620000001400 */
[----:B------:R-:W-:-:S04]  /*2f40*/  IADD3 R4, PT, PT, R0, -0xd000000, RZ ;  /* 0xf300000000047810 */ /* 0x000fc80007ffe0ff */
[----:B------:R-:W-:-:S13]  /*2f50*/  ISETP.GT.U32.AND P0, PT, R4, 0x727fffff, PT ;  /* 0x727fffff0400780c */ /* 0x000fda0003f04070 */
[----:B01----:R-:W-:Y:S05]  /*2f60*/  @!P0 BRA `(.L_x_148) ;  /* 0x0000000000108947 */ /* 0x003fea0003800000 */
[----:B------:R-:W-:-:S07]  /*2f70*/  MOV R8, 0x2f90 ;  /* 0x00002f9000087802 */ /* 0x000fce0000000f00 */
[----:B------:R-:W-:Y:S05]  /*2f80*/  CALL.REL.NOINC `($__internal_0_$__cuda_sm20_sqrt_rn_f32_slowpath) ;  /* 0x00000000002c7944 */ /* 0x000fea0003c00000 */
[----:B------:R-:W-:Y:S01]  /*2f90*/  MOV R7, R0 ;  /* 0x0000000000077202 */ /* 0x000fe20000000f00 */
[----:B------:R-:W-:Y:S06]  /*2fa0*/  BRA `(.L_x_149) ;  /* 0x0000000000107947 */ /* 0x000fec0003800000 */
.L_x_148:
[----:B------:R-:W-:Y:S01]  /*2fb0*/  FMUL.FTZ R7, R0, R3 ;  /* 0x0000000300077220 */ /* 0x000fe20000410000 */
[----:B------:R-:W-:-:S03]  /*2fc0*/  FMUL.FTZ R3, R3, 0.5 ;  /* 0x3f00000003037820 */ /* 0x000fc60000410000 */
[----:B------:R-:W-:-:S04]  /*2fd0*/  FFMA R0, -R7, R7, R0 ;  /* 0x0000000707007223 */ /* 0x000fc80000000100 */
[----:B------:R-:W-:-:S07]  /*2fe0*/  FFMA R7, R0, R3, R7 ;  /* 0x0000000300077223 */ /* 0x000fce0000000007 */
.L_x_149:
[----:B------:R-:W-:Y:S05]  /*2ff0*/  BSYNC.RECONVERGENT B0 ;  /* 0x0000000000007941 */ /* 0x000fea0003800200 */
.L_x_147:
[----:B------:R-:W0:Y:S02]  /*3000*/  LDC.64 R4, c[0x0][0x380] ;  /* 0x0000e000ff047b82 */ /* 0x000e240000000a00 */
[----:B0-----:R-:W-:-:S05]  /*3010*/  IMAD.WIDE R2, R2, 0x4, R4 ;  /* 0x0000000402027825 */ /* 0x001fca00078e0204 */
[----:B------:R-:W-:Y:S01]  /*3020*/  STG.E desc[UR6][R2.64], R7 ;  /* 0x0000000702007986 */ /* 0x000fe2000c101906 */
[----:B------:R-:W-:Y:S05]  /*3030*/  EXIT ;  /* 0x000000000000794d */ /* 0x000fea0003800000 */
        .weak           $__internal_0_$__cuda_sm20_sqrt_rn_f32_slowpath
        .type           $__internal_0_$__cuda_sm20_sqrt_rn_f32_slowpath,@function
        .size           $__internal_0_$__cuda_sm20_sqrt_rn_f32_slowpath,(.L_x_456 - $__internal_0_$__cuda_sm20_sqrt_rn_f32_slowpath)
$__internal_0_$__cuda_sm20_sqrt_rn_f32_slowpath:
[----:B------:R-:W-:-:S13]  /*3040*/  LOP3.LUT P0, RZ, R0, 0x7fffffff, RZ, 0xc0, !PT ;  /* 0x7fffffff00ff7812 */ /* 0x000fda000780c0ff */
[----:B------:R-:W-:Y:S01]  /*3050*/  @!P0 MOV R3, R0 ;  /* 0x0000000000038202 */ /* 0x000fe20000000f00 */
[----:B------:R-:W-:Y:S06]  /*3060*/  @!P0 BRA `(.L_x_150) ;  /* 0x0000000000408947 */ /* 0x000fec0003800000 */
[----:B------:R-:W-:-:S13]  /*3070*/  FSETP.GEU.FTZ.AND P0, PT, R0, RZ, PT ;  /* 0x000000ff0000720b */ /* 0x000fda0003f1e000 */
[----:B------:R-:W-:Y:S01]  /*3080*/  @!P0 MOV R3, 0x7fffffff ;  /* 0x7fffffff00038802 */ /* 0x000fe20000000f00 */
[----:B------:R-:W-:Y:S06]  /*3090*/  @!P0 BRA `(.L_x_150) ;  /* 0x0000000000348947 */ /* 0x000fec0003800000 */
[----:B------:R-:W-:-:S13]  /*30a0*/  FSETP.GTU.FTZ.AND P0, PT, |R0|, +INF , PT ;  /* 0x7f8000000000780b */ /* 0x000fda0003f1c200 */
[----:B------:R-:W-:Y:S01]  /*30b0*/  @P0 FADD.FTZ R3, R0, 1 ;  /* 0x3f80000000030421 */ /* 0x000fe20000010000 */
[----:B------:R-:W-:Y:S06]  /*30c0*/  @P0 BRA `(.L_x_150) ;  /* 0x0000000000280947 */ /* 0x000fec0003800000 */
[----:B------:R-:W-:-:S13]  /*30d0*/  FSETP.NEU.FTZ.AND P0, PT, |R0|, +INF , PT ;  /* 0x7f8000000000780b */ /* 0x000fda0003f1d200 */
[----:B------:R-:W-:-:S04]  /*30e0*/  @P0 FFMA R4, R0, 1.84467440737095516160e+19, RZ ;  /* 0x5f80000000040823 */ /* 0x000fc800000000ff */
[----:B------:R-:W0:Y:S02]  /*30f0*/  @P0 MUFU.RSQ R3, R4 ;  /* 0x0000000400030308 */ /* 0x000e240000001400 */
[----:B0-----:R-:W-:Y:S01]  /*3100*/  @P0 FMUL.FTZ R5, R4, R3 ;  /* 0x0000000304050220 */ /* 0x001fe20000410000 */
[----:B------:R-:W-:Y:S01]  /*3110*/  @P0 FMUL.FTZ R7, R3, 0.5 ;  /* 0x3f00000003070820 */ /* 0x000fe20000410000 */
[----:B------:R-:W-:Y:S02]  /*3120*/  @!P0 MOV R3, R0 ;  /* 0x0000000000038202 */ /* 0x000fe40000000f00 */
[----:B------:R-:W-:-:S04]  /*3130*/  @P0 FADD.FTZ R6, -R5, -RZ ;  /* 0x800000ff05060221 */ /* 0x000fc80000010100 */
[----:B------:R-:W-:-:S04]  /*3140*/  @P0 FFMA R6, R5, R6, R4 ;  /* 0x0000000605060223 */ /* 0x000fc80000000004 */
[----:B------:R-:W-:-:S04]  /*3150*/  @P0 FFMA R6, R6, R7, R5 ;  /* 0x0000000706060223 */ /* 0x000fc80000000005 */
[----:B------:R-:W-:-:S07]  /*3160*/  @P0 FMUL.FTZ R3, R6, 2.3283064365386962891e-10 ;  /* 0x2f80000006030820 */ /* 0x000fce0000410000 */
.L_x_150:
[----:B------:R-:W-:Y:S01]  /*3170*/  HFMA2 R5, -RZ, RZ, 0, 0 ;  /* 0x00000000ff057431 */ /* 0x000fe200000001ff */
[----:B------:R-:W-:Y:S02]  /*3180*/  MOV R4, R8 ;  /* 0x0000000800047202 */ /* 0x000fe40000000f00 */
[----:B------:R-:W-:Y:S02]  /*3190*/  MOV R0, R3 ;  /* 0x0000000300007202 */ /* 0x000fe40000000f00 */
[----:B------:R-:W-:Y:S05]  /*31a0*/  RET.REL.NODEC R4 `(_Z19occupancyTestKernelILi512EEvPfPKfi) ;  /* 0xffffffcc04947950 */ /* 0x000fea0003c3ffff */
.L_x_151:
[----:B------:R-:W-:-:S00]  /*31b0*/  BRA `(.L_x_151) ;  /* 0xfffffffc00fc7947 */ /* 0x000fc0000383ffff */
[----:B------:R-:W-:-:S00]  /*31c0*/  NOP ;  /* 0x0000000000007918 */ /* 0x000fc00000000000 */
        /* <DEDUP_REMOVED lines=11> */
.L_x_456:


//--------------------- .text._Z19occupancyTestKernelILi256EEvPfPKfi --------------------------
	.section	.text._Z19occupancyTestKernelILi256EEvPfPKfi,"ax",@progbits
	.align	128
        .global         _Z19occupancyTestKernelILi256EEvPfPKfi
        .type           _Z19occupancyTestKernelILi256EEvPfPKfi,@function
        .size           _Z19occupancyTestKernelILi256EEvPfPKfi,(.L_x_457 - _Z19occupancyTestKernelILi256EEvPfPKfi)
        .other          _Z19occupancyTestKernelILi256EEvPfPKfi,@"STO_CUDA_ENTRY STV_DEFAULT"
_Z19occupancyTestKernelILi256EEvPfPKfi:
.text._Z19occupancyTestKernelILi256EEvPfPKfi:
        /* <DEDUP_REMOVED lines=26> */
[----:B------:R-:W-:Y:S05]  /*01a0*/  CALL.REL.NOINC `($__internal_1_$__cuda_sm20_sqrt_rn_f32_slowpath) ;  /* 0x0000002c00a47944 */ /* 0x000fea0003c00000 */
[----:B------:R-:W-:Y:S05]  /*01b0*/  BRA `(.L_x_154) ;  /* 0x0000000000107947 */ /* 0x000fea0003800000 */
.L_x_153:
[----:B------:R-:W-:Y:S01]  /*01c0*/  FMUL.FTZ R5, R0, R3 ;  /* 0x0000000300057220 */ /* 0x000fe20000410000 */
[----:B------:R-:W-:-:S03]  /*01d0*/  FMUL.FTZ R3, R3, 0.5 ;  /* 0x3f00000003037820 */ /* 0x000fc60000410000 */
[----:B------:R-:W-:-:S04]  /*01e0*/  FFMA R0, -R5, R5, R0 ;  /* 0x0000000505007223 */ /* 0x000fc80000000100 */
[----:B------:R-:W-:-:S07]  /*01f0*/  FFMA R0, R0, R3, R5 ;  /* 0x0000000300007223 */ /* 0x000fce0000000005 */
.L_x_154:
[----:B------:R-:W-:Y:S05]  /*0200*/  BSYNC.RECONVERGENT B0 ;  /* 0x0000000000007941 */ /* 0x000fea0003800200 */
.L_x_152:
        /* <DEDUP_REMOVED lines=8> */
[----:B------:R-:W-:Y:S05]  /*0290*/  CALL.REL.NOINC `($__internal_1_$__cuda_sm20_sqrt_rn_f32_slowpath) ;  /* 0x0000002c00687944 */ /* 0x000fea0003c00000 */
[----:B------:R-:W-:Y:S05]  /*02a0*/  BRA `(.L_x_157) ;  /* 0x0000000000107947 */ /* 0x000fea0003800000 */
.L_x_156:
[----:B------:R-:W-:Y:S01]  /*02b0*/  FMUL.FTZ R0, R3, R4 ;  /* 0x0000000403007220 */ /* 0x000fe20000410000 */
[----:B------:R-:W-:-:S03]  /*02c0*/  FMUL.FTZ R4, R4, 0.5 ;  /* 0x3f00000004047820 */ /* 0x000fc60000410000 */
[----:B------:R-:W-:-:S04]  /*02d0*/  FFMA R3, -R0, R0, R3 ;  /* 0x0000000000037223 */ /* 0x000fc80000000103 */
[----:B------:R-:W-:-:S07]  /*02e0*/  FFMA R0, R3, R4, R0 ;  /* 0x0000000403007223 */ /* 0x000fce0000000000 */
.L_x_157:
[----:B------:R-:W-:Y:S05]  /*02f0*/  BSYNC.RECONVERGENT B0 ;  /* 0x0000000000007941 */ /* 0x000fea0003800200 */
.L_x_155:
        /* <DEDUP_REMOVED lines=10> */
.L_x_159:
[----:B------:R-:W-:Y:S01]  /*03a0*/  FMUL.FTZ R0, R3, R4 ;  /* 0x0000000403007220 */ /* 0x000fe20000410000 */
[----:B------:R-:W-:-:S03]  /*03b0*/  FMUL.FTZ R4, R4, 0.5 ;  /* 0x3f00000004047820 */ /* 0x000fc60000410000 */
[----:B------:R-:W-:-:S04]  /*03c0*/  FFMA R3, -R0, R0, R3 ;  /* 0x0000000000037223 */ /* 0x000fc80000000103 */
[----:B------:R-:W-:-:S07]  /*03d0*/  FFMA R0, R3, R4, R0 ;  /* 0x0000000403007223 */ /* 0x000fce0000000000 */
.L_x_160:
[----:B------:R-:W-:Y:S05]  /*03e0*/  BSYNC.RECONVERGENT B0 ;  /* 0x0000000000007941 */ /* 0x000fea0003800200 */
.L_x_158:
        /* <DEDUP_REMOVED lines=10> */
.L_x_162:
[----:B------:R-:W-:Y:S01]  /*0490*/  FMUL.FTZ R0, R3, R4 ;  /* 0x0000000403007220 */ /* 0x000fe20000410000 */
[----:B------:R-:W-:-:S03]  /*04a0*/  FMUL.FTZ R4, R4, 0.5 ;  /* 0x3f00000004047820 */ /* 0x000fc60000410000 */
[----:B------:R-:W-:-:S04]  /*04b0*/  FFMA R3, -R0, R0, R3 ;  /* 0x0000000000037223 */ /* 0x000fc80000000103 */
[----:B------:R-:W-:-:S07]  /*04c0*/  FFMA R0, R3, R4, R0 ;  /* 0x0000000403007223 */ /* 0x000fce0000000000 */
.L_x_163:
[----:B------:R-:W-:Y:S05]  /*04d0*/  BSYNC.RECONVERGENT B0 ;  /* 0x0000000000007941 */ /* 0x000fea0003800200 */
.L_x_161:
        /* <DEDUP_REMOVED lines=10> */
.L_x_165:
[----:B------:R-:W-:Y:S01]  /*0580*/  FMUL.FTZ R0, R3, R4 ;  /* 0x0000000403007220 */ /* 0x000fe20000410000 */
[----:B------:R-:W-:-:S03]  /*0590*/  FMUL.FTZ R4, R4, 0.5 ;  /* 0x3f00000004047820 */ /* 0x000fc60000410000 */
[----:B------:R-:W-:-:S04]  /*05a0*/  FFMA R3, -R0, R0, R3 ;  /* 0x0000000000037223 */ /* 0x000fc80000000103 */
[----:B------:R-:W-:-:S07]  /*05b0*/  FFMA R0, R3, R4, R0 ;  /* 0x0000000403007223 */ /* 0x000fce0000000000 */
.L_x_166:
[----:B------:R-:W-:Y:S05]  /*05c0*/  BSYNC.RECONVERGENT B0 ;  /* 0x0000000000007941 */ /* 0x000fea0003800200 */
.L_x_164:
        /* <DEDUP_REMOVED lines=10> */
.L_x_168:
[----:B------:R-:W-:Y:S01]  /*0670*/  FMUL.FTZ R0, R3, R4 ;  /* 0x0000000403007220 */ /* 0x000fe20000410000 */
[----:B------:R-:W-:-:S03]  /*0680*/  FMUL.FTZ R4, R4, 0.5 ;  /* 0x3f00000004047820 */ /* 0x000fc60000410000 */
[----:B------:R-:W-:-:S04]  /*0690*/  FFMA R3, -R0, R0, R3 ;  /* 0x0000000000037223 */ /* 0x000fc80000000103 */
[----:B------:R-:W-:-:S07]  /*06a0*/  FFMA R0, R3, R4, R0 ;  /* 0x0000000403007223 */ /* 0x000fce0000000000 */
.L_x_169:
[----:B------:R-:W-:Y:S05]  /*06b0*/  BSYNC.RECONVERGENT B0 ;  /* 0x0000000000007941 */ /* 0x000fea0003800200 */
.L_x_167:
        /* <DEDUP_REMOVED lines=10> */
.L_x_171:
[----:B------:R-:W-:Y:S01]  /*0760*/  FMUL.FTZ R0, R3, R4 ;  /* 0x0000000403007220 */ /* 0x000fe20000410000 */
[----:B------:R-:W-:-:S03]  /*0770*/  FMUL.FTZ R4, R4, 0.5 ;  /* 0x3f00000004047820 */ /* 0x000fc60000410000 */
[----:B------:R-:W-:-:S04]  /*0780*/  FFMA R3, -R0, R0, R3 ;  /* 0x0000000000037223 */ /* 0x000fc80000000103 */
[----:B------:R-:W-:-:S07]  /*0790*/  FFMA R0, R3, R4, R0 ;  /* 0x0000000403007223 */ /* 0x000fce0000000000 */
.L_x_172:
[----:B------:R-:W-:Y:S05]  /*07a0*/  BSYNC.RECONVERGENT B0 ;  /* 0x0000000000007941 */ /* 0x000fea0003800200 */
.L_x_170:
        /* <DEDUP_REMOVED lines=10> */
.L_x_174:
[----:B------:R-:W-:Y:S01]  /*0850*/  FMUL.FTZ R0, R3, R4 ;  /* 0x0000000403007220 */ /* 0x000fe20000410000 */
[----:B------:R-:W-:-:S03]  /*0860*/  FMUL.FTZ R4, R4, 0.5 ;  /* 0x3f00000004047820 */ /* 0x000fc60000410000 */
[----:B------:R-:W-:-:S04]  /*0870*/  FFMA R3, -R0, R0, R3 ;  /* 0x0000000000037223 */ /* 0x000fc80000000103 */
[----:B------:R-:W-:-:S07]  /*0880*/  FFMA R0, R3, R4, R0 ;  /* 0x0000000403007223 */ /* 0x000fce0000000000 */
.L_x_175:
[----:B------:R-:W-:Y:S05]  /*0890*/  BSYNC.RECONVERGENT B0 ;  /* 0x0000000000007941 */ /* 0x000fea0003800200 */
.L_x_173:
        /* <DEDUP_REMOVED lines=10> */
.L_x_177:
[----:B------:R-:W-:Y:S01]  /*0940*/  FMUL.FTZ R0, R3, R4 ;  /* 0x0000000403007220 */ /* 0x000fe20000410000 */
[----:B------:R-:W-:-:S03]  /*0950*/  FMUL.FTZ R4, R4, 0.5 ;  /* 0x3f00000004047820 */ /* 0x000fc60000410000 */
[----:B------:R-:W-:-:S04]  /*0960*/  FFMA R3, -R0, R0, R3 ;  /* 0x0000000000037223 */ /* 0x000fc80000000103 */
[----:B------:R-:W-:-:S07]  /*0970*/  FFMA R0, R3, R4, R0 ;  /* 0x0000000403007223 */ /* 0x000fce0000000000 */
.L_x_178:
[----:B------:R-:W-:Y:S05]  /*0980*/  BSYNC.RECONVERGENT B0 ;  /* 0x0000000000007941 */ /* 0x000fea0003800200 */
.L_x_176:
        /* <DEDUP_REMOVED lines=10> */
.L_x_180:
[----:B------:R-:W-:Y:S01]  /*0a30*/  FMUL.FTZ R0, R3, R4 ;  /* 0x0000000403007220 */ /* 0x000fe20000410000 */
[----:B------:R-:W-:-:S03]  /*0a40*/  FMUL.FTZ R4, R4, 0.5 ;  /* 0x3f00000004047820 */ /* 0x000fc60000410000 */
[----:B------:R-:W-:-:S04]  /*0a50*/  FFMA R3, -R0, R0, R3 ;  /* 0x0000000000037223 */ /* 0x000fc80000000103 */
[----:B------:R-:W-:-:S07]  /*0a60*/  FFMA R0, R3, R4, R0 ;  /* 0x0000000403007223 */ /* 0x000fce0000000000 */
.L_x_181:
[----:B------:R-:W-:Y:S05]  /*0a70*/  BSYNC.RECONVERGENT B0 ;  /* 0x0000000000007941 */ /* 0x000fea0003800200 */
.L_x_179:
        /* <DEDUP_REMOVED lines=10> */
.L_x_183:
[----:B------:R-:W-:Y:S01]  /*0b20*/  FMUL.FTZ R0, R3, R4 ;  /* 0x0000000403007220 */ /* 0x000fe20000410000 */
[----:B------:R-:W-:-:S03]  /*0b30*/  FMUL.FTZ R4, R4, 0.5 ;  /* 0x3f00000004047820 */ /* 0x000fc60000410000 */
[----:B------:R-:W-:-:S04]  /*0b40*/  FFMA R3, -R0, R0, R3 ;  /* 0x0000000000037223 */ /* 0x000fc80000000103 */
[----:B------:R-:W-:-:S07]  /*0b50*/  FFMA R0, R3, R4, R0 ;  /* 0x0000000403007223 */ /* 0x000fce0000000000 */
.L_x_184:
[----:B------:R-:W-:Y:S05]  /*0b60*/  BSYNC.RECONVERGENT B0 ;  /* 0x0000000000007941 */ /* 0x000fea0003800200 */
.L_x_182:
        /* <DEDUP_REMOVED lines=10> */
.L_x_186:
[----:B------:R-:W-:Y:S01]  /*0c10*/  FMUL.FTZ R0, R3, R4 ;  /* 0x0000000403007220 */ /* 0x000fe20000410000 */
[----:B------:R-:W-:-:S03]  /*0c20*/  FMUL.FTZ R4, R4, 0.5 ;  /* 0x3f00000004047820 */ /* 0x000fc60000410000 */
[----:B------:R-:W-:-:S04]  /*0c30*/  FFMA R3, -R0, R0, R3 ;  /* 0x0000000000037223 */ /* 0x000fc80000000103 */
[----:B------:R-:W-:-:S07]  /*0c40*/  FFMA R0, R3, R4, R0 ;  /* 0x0000000403007223 */ /* 0x000fce0000000000 */
.L_x_187:
[----:B------:R-:W-:Y:S05]  /*0c50*/  BSYNC.RECONVERGENT B0 ;  /* 0x0000000000007941 */ /* 0x000fea0003800200 */
.L_x_185:
        /* <DEDUP_REMOVED lines=10> */
.L_x_189:
[----:B------:R-:W-:Y:S01]  /*0d00*/  FMUL.FTZ R0, R3, R4 ;  /* 0x0000000403007220 */ /* 0x000fe20000410000 */
[----:B------:R-:W-:-:S03]  /*0d10*/  FMUL.FTZ R4, R4, 0.5 ;  /* 0x3f00000004047820 */ /* 0x000fc60000410000 */
[----:B------:R-:W-:-:S04]  /*0d20*/  FFMA R3, -R0, R0, R3 ;  /* 0x0000000000037223 */ /* 0x000fc80000000103 */
[----:B------:R-:W-:-:S07]  /*0d30*/  FFMA R0, R3, R4, R0 ;  /* 0x0000000403007223 */ /* 0x000fce0000000000 */
.L_x_190:
[----:B------:R-:W-:Y:S05]  /*0d40*/  BSYNC.RECONVERGENT B0 ;  /* 0x0000000000007941 */ /* 0x000fea0003800200 */
.L_x_188:
        /* <DEDUP_REMOVED lines=10> */
.L_x_192:
[----:B------:R-:W-:Y:S01]  /*0df0*/  FMUL.FTZ R0, R3, R4 ;  /* 0x0000000403007220 */ /* 0x000fe20000410000 */
[----:B------:R-:W-:-:S03]  /*0e00*/  FMUL.FTZ R4, R4, 0.5 ;  /* 0x3f00000004047820 */ /* 0x000fc60000410000 */
[----:B------:R-:W-:-:S04]  /*0e10*/  FFMA R3, -R0, R0, R3 ;  /* 0x0000000000037223 */ /* 0x000fc80000000103 */
[----:B------:R-:W-:-:S07]  /*0e20*/  FFMA R0, R3, R4, R0 ;  /* 0x0000000403007223 */ /* 0x000fce0000000000 */
.L_x_193:
[----:B------:R-:W-:Y:S05]  /*0e30*/  BSYNC.RECONVERGENT B0 ;  /* 0x0000000000007941 */ /* 0x000fea0003800200 */
.L_x_191:
        /* <DEDUP_REMOVED lines=10> */
.L_x_195:
[----:B------:R-:W-:Y:S01]  /*0ee0*/  FMUL.FTZ R0, R3, R4 ;  /* 0x0000000403007220 */ /* 0x000fe20000410000 */
[----:B------:R-:W-:-:S03]  /*0ef0*/  FMUL.FTZ R4, R4, 0.5 ;  /* 0x3f00000004047820 */ /* 0x000fc60000410000 */
[----:B------:R-:W-:-:S04]  /*0f00*/  FFMA R3, -R0, R0, R3 ;  /* 0x0000000000037223 */ /* 0x000fc80000000103 */
[----:B------:R-:W-:-:S07]  /*0f10*/  FFMA R0, R3, R4, R0 ;  /* 0x0000000403007223 */ /* 0x000fce0000000000 */
.L_x_196:
[----:B------:R-:W-:Y:S05]  /*0f20*/  BSYNC.RECONVERGENT B0 ;  /* 0x0000000000007941 */ /* 0x000fea0003800200 */
.L_x_194:
        /* <DEDUP_REMOVED lines=10> */
.L_x_198:
[----:B------:R-:W-:Y:S01]  /*0fd0*/  FMUL.FTZ R0, R3, R4 ;  /* 0x0000000403007220 */ /* 0x000fe20000410000 */
[----:B------:R-:W-:-:S03]  /*0fe0*/  FMUL.FTZ R4, R4, 0.5 ;  /* 0x3f00000004047820 */ /* 0x000fc60000410000 */
[----:B------:R-:W-:-:S04]  /*0ff0*/  FFMA R3, -R0, R0, R3 ;  /* 0x0000000000037223 */ /* 0x000fc80000000103 */
[----:B------:R-:W-:-:S07]  /*1000*/  FFMA R0, R3, R4, R0 ;  /* 0x0000000403007223 */ /* 0x000fce0000000000 */
.L_x_199:
[----:B------:R-:W-:Y:S05]  /*1010*/  BSYNC.RECONVERGENT B0 ;  /* 0x0000000000007941 */ /* 0x000fea0003800200 */
.L_x_197:
        /* <DEDUP_REMOVED lines=10> */
.L_x_201:
[----:B------:R-:W-:Y:S01]  /*10c0*/  FMUL.FTZ R0, R3, R4 ;  /* 0x0000000403007220 */ /* 0x000fe20000410000 */
[----:B------:R-:W-:-:S03]  /*10d0*/  FMUL.FTZ R4, R4, 0.5 ;  /* 0x3f00000004047820 */ /* 0x000fc60000410000 */
[----:B------:R-:W-:-:S04]  /*10e0*/  FFMA R3, -R0, R0, R3 ;  /* 0x0000000000037223 */ /* 0x000fc80000000103 */
[----:B------:R-:W-:-:S07]  /*10f0*/  FFMA R0, R3, R4, R0 ;  /* 0x0000000403007223 */ /* 0x000fce0000000000 */
.L_x_202:
[----:B------:R-:W-:Y:S05]  /*1100*/  BSYNC.RECONVERGENT B0 ;  /* 0x0000000000007941 */ /* 0x000fea0003800200 */
.L_x_200:
        /* <DEDUP_REMOVED lines=10> */
.L_x_204:
[----:B------:R-:W-:Y:S01]  /*11b0*/  FMUL.FTZ R0, R3, R4 ;  /* 0x0000000403007220 */ /* 0x000fe20000410000 */
[----:B------:R-:W-:-:S03]  /*11c0*/  FMUL.FTZ R4, R4, 0.5 ;  /* 0x3f00000004047820 */ /* 0x000fc60000410000 */
[----:B------:R-:W-:-:S04]  /*11d0*/  FFMA R3, -R0, R0, R3 ;  /* 0x0000000000037223 */ /* 0x000fc80000000103 */
[----:B------:R-:W-:-:S07]  /*11e0*/  FFMA R0, R3, R4, R0 ;  /* 0x0000000403007223 */ /* 0x000fce0000000000 */
.L_x_205:
[----:B------:R-:W-:Y:S05]  /*11f0*/  BSYNC.RECONVERGENT B0 ;  /* 0x0000000000007941 */ /* 0x000fea0003800200 */
.L_x_203:
        /* <DEDUP_REMOVED lines=10> */
.L_x_207:
[----:B------:R-:W-:Y:S01]  /*12a0*/  FMUL.FTZ R0, R3, R4 ;  /* 0x0000000403007220 */ /* 0x000fe20000410000 */
[----:B------:R-:W-:-:S03]  /*12b0*/  FMUL.FTZ R4, R4, 0.5 ;  /* 0x3f00000004047820 */ /* 0x000fc60000410000 */
[----:B------:R-:W-:-:S04]  /*12c0*/  FFMA R3, -R0, R0, R3 ;  /* 0x0000000000037223 */ /* 0x000fc80000000103 */
[----:B------:R-:W-:-:S07]  /*12d0*/  FFMA R0, R3, R4, R0 ;  /* 0x0000000403007223 */ /* 0x000fce0000000000 */
.L_x_208:
[----:B------:R-:W-:Y:S05]  /*12e0*/  BSYNC.RECONVERGENT B0 ;  /* 0x0000000000007941 */ /* 0x000fea0003800200 */
.L_x_206:
        /* <DEDUP_REMOVED lines=10> */
.L_x_210:
[----:B------:R-:W-:Y:S01]  /*1390*/  FMUL.FTZ R0, R3, R4 ;  /* 0x0000000403007220 */ /* 0x000fe20000410000 */
[----:B------:R-:W-:-:S03]  /*13a0*/  FMUL.FTZ R4, R4, 0.5 ;  /* 0x3f00000004047820 */ /* 0x000fc60000410000 */
[----:B------:R-:W-:-:S04]  /*13b0*/  FFMA R3, -R0, R0, R3 ;  /* 0x0000000000037223 */ /* 0x000fc80000000103 */
[----:B------:R-:W-:-:S07]  /*13c0*/  FFMA R0, R3, R4, R0 ;  /* 0x0000000403007223 */ /* 0x000fce0000000000 */
.L_x_211:
[----:B------:R-:W-:Y:S05]  /*13d0*/  BSYNC.RECONVERGENT B0 ;  /* 0x0000000000007941 */ /* 0x000fea0003800200 */
.L_x_209:
        /* <DEDUP_REMOVED lines=10> */
.L_x_213:
[----:B------:R-:W-:Y:S01]  /*1480*/  FMUL.FTZ R0, R3, R4 ;  /* 0x0000000403007220 */ /* 0x000fe20000410000 */
[----:B------:R-:W-:-:S03]  /*1490*/  FMUL.FTZ R4, R4, 0.5 ;  /* 0x3f00000004047820 */ /* 0x000fc60000410000 */
[----:B------:R-:W-:-:S04]  /*14a0*/  FFMA R3, -R0, R0, R3 ;  /* 0x0000000000037223 */ /* 0x000fc80000000103 */
[----:B------:R-:W-:-:S07]  /*14b0*/  FFMA R0, R3, R4, R0 ;  /* 0x0000000403007223 */ /* 0x000fce0000000000 */
.L_x_214:
[----:B------:R-:W-:Y:S05]  /*14c0*/  BSYNC.RECONVERGENT B0 ;  /* 0x0000000000007941 */ /* 0x000fea0003800200 */
.L_x_212:
        /* <DEDUP_REMOVED lines=10> */
.L_x_216:
[----:B------:R-:W-:Y:S01]  /*1570*/  FMUL.FTZ R0, R3, R4 ;  /* 0x0000000403007220 */ /* 0x000fe20000410000 */
[----:B------:R-:W-:-:S03]  /*1580*/  FMUL.FTZ R4, R4, 0.5 ;  /* 0x3f00000004047820 */ /* 0x000fc60000410000 */
[----:B------:R-:W-:-:S04]  /*1590*/  FFMA R3, -R0, R0, R3 ;  /* 0x0000000000037223 */ /* 0x000fc80000000103 */
[----:B------:R-:W-:-:S07]  /*15a0*/  FFMA R0, R3, R4, R0 ;  /* 0x0000000403007223 */ /* 0x000fce0000000000 */
.L_x_217:
[----:B------:R-:W-:Y:S05]  /*15b0*/  BSYNC.RECONVERGENT B0 ;  /* 0x0000000000007941 */ /* 0x000fea0003800200 */
.L_x_215:
        /* <DEDUP_REMOVED lines=10> */
.L_x_219:
[----:B------:R-:W-:Y:S01]  /*1660*/  FMUL.FTZ R0, R3, R4 ;  /* 0x0000000403007220 */ /* 0x000fe20000410000 */
[----:B------:R-:W-:-:S03]  /*1670*/  FMUL.FTZ R4, R4, 0.5 ;  /* 0x3f00000004047820 */ /* 0x000fc60000410000 */
[----:B------:R-:W-:-:S04]  /*1680*/  FFMA R3, -R0, R0, R3 ;  /* 0x0000000000037223 */ /* 0x000fc80000000103 */
[----:B------:R-:W-:-:S07]  /*1690*/  FFMA R0, R3, R4, R0 ;  /* 0x0000000403007223 */ /* 0x000fce0000000000 */
.L_x_220:
[----:B------:R-:W-:Y:S05]  /*16a0*/  BSYNC.RECONVERGENT B0 ;  /* 0x0000000000007941 */ /* 0x000fea0003800200 */
.L_x_218:
        /* <DEDUP_REMOVED lines=10> */
.L_x_222:
[----:B------:R-:W-:Y:S01]  /*1750*/  FMUL.FTZ R0, R3, R4 ;  /* 0x0000000403007220 */ /* 0x000fe20000410000 */
[----:B------:R-:W-:-:S03]  /*1760*/  FMUL.FTZ R4, R4, 0.5 ;  /* 0x3f00000004047820 */ /* 0x000fc60000410000 */
[----:B------:R-:W-:-:S04]  /*1770*/  FFMA R3, -R0, R0, R3 ;  /* 0x0000000000037223 */ /* 0x000fc80000000103 */
[----:B------:R-:W-:-:S07]  /*1780*/  FFMA R0, R3, R4, R0 ;  /* 0x0000000403007223 */ /* 0x000fce0000000000 */
.L_x_223:
[----:B------:R-:W-:Y:S05]  /*1790*/  BSYNC.RECONVERGENT B0 ;  /* 0x0000000000007941 */ /* 0x000fea0003800200 */
.L_x_221:
        /* <DEDUP_REMOVED lines=10> */
.L_x_225:
[----:B------:R-:W-:Y:S01]  /*1840*/  FMUL.FTZ R0, R3, R4 ;  /* 0x0000000403007220 */ /* 0x000fe20000410000 */
[----:B------:R-:W-:-:S03]  /*1850*/  FMUL.FTZ R4, R4, 0.5 ;  /* 0x3f00000004047820 */ /* 0x000fc60000410000 */
[----:B------:R-:W-:-:S04]  /*1860*/  FFMA R3, -R0, R0, R3 ;  /* 0x0000000000037223 */ /* 0x000fc80000000103 */
[----:B------:R-:W-:-:S07]  /*1870*/  FFMA R0, R3, R4, R0 ;  /* 0x0000000403007223 */ /* 0x000fce0000000000 */
.L_x_226:
[----:B------:R-:W-:Y:S05]  /*1880*/  BSYNC.RECONVERGENT B0 ;  /* 0x0000000000007941 */ /* 0x000fea0003800200 */
.L_x_224:
        /* <DEDUP_REMOVED lines=10> */
.L_x_228:
[----:B------:R-:W-:Y:S01]  /*1930*/  FMUL.FTZ R0, R3, R4 ;  /* 0x0000000403007220 */ /* 0x000fe20000410000 */
[----:B------:R-:W-:-:S03]  /*1940*/  FMUL.FTZ R4, R4, 0.5 ;  /* 0x3f00000004047820 */ /* 0x000fc60000410000 */
[----:B------:R-:W-:-:S04]  /*1950*/  FFMA R3, -R0, R0, R3 ;  /* 0x0000000000037223 */ /* 0x000fc80000000103 */
[----:B------:R-:W-:-:S07]  /*1960*/  FFMA R0, R3, R4, R0 ;  /* 0x0000000403007223 */ /* 0x000fce0000000000 */
.L_x_229:
[----:B------:R-:W-:Y:S05]  /*1970*/  BSYNC.RECONVERGENT B0 ;  /* 0x0000000000007941 */ /* 0x000fea0003800200 */
.L_x_227:
        /* <DEDUP_REMOVED lines=10> */
.L_x_231:
[----:B------:R-:W-:Y:S01]  /*1a20*/  FMUL.FTZ R0, R3, R4 ;  /* 0x0000000403007220 */ /* 0x000fe20000410000 */
[----:B------:R-:W-:-:S03]  /*1a30*/  FMUL.FTZ R4, R4, 0.5 ;  /* 0x3f00000004047820 */ /* 0x000fc60000410000 */
[----:B------:R-:W-:-:S04]  /*1a40*/  FFMA R3, -R0, R0, R3 ;  /* 0x0000000000037223 */ /* 0x000fc80000000103 */
[----:B------:R-:W-:-:S07]  /*1a50*/  FFMA R0, R3, R4, R0 ;  /* 0x0000000403007223 */ /* 0x000fce0000000000 */
.L_x_232:
[----:B------:R-:W-:Y:S05]  /*1a60*/  BSYNC.RECONVERGENT B0 ;  /* 0x0000000000007941 */ /* 0x000fea0003800200 */
.L_x_230:
        /* <DEDUP_REMOVED lines=10> */
.L_x_234:
[----:B------:R-:W-:Y:S01]  /*1b10*/  FMUL.FTZ R0, R3, R4 ;  /* 0x0000000403007220 */ /* 0x000fe20000410000 */
[----:B------:R-:W-:-:S03]  /*1b20*/  FMUL.FTZ R4, R4, 0.5 ;  /* 0x3f00000004047820 */ /* 0x000fc60000410000 */
[----:B------:R-:W-:-:S04]  /*1b30*/  FFMA R3, -R0, R0, R3 ;  /* 0x0000000000037223 */ /* 0x000fc80000000103 */
[----:B------:R-:W-:-:S07]  /*1b40*/  FFMA R0, R3, R4, R0 ;  /* 0x0000000403007223 */ /* 0x000fce0000000000 */
.L_x_235:
[----:B------:R-:W-:Y:S05]  /*1b50*/  BSYNC.RECONVERGENT B0 ;  /* 0x0000000000007941 */ /* 0x000fea0003800200 */
.L_x_233:
        /* <DEDUP_REMOVED lines=10> */
.L_x_237:
[----:B------:R-:W-:Y:S01]  /*1c00*/  FMUL.FTZ R0, R3, R4 ;  /* 0x0000000403007220 */ /* 0x000fe20000410000 */
[----:B------:R-:W-:-:S03]  /*1c10*/  FMUL.FTZ R4, R4, 0.5 ;  /* 0x3f00000004047820 */ /* 0x000fc60000410000 */
[----:B------:R-:W-:-:S04]  /*1c20*/  FFMA R3, -R0, R0, R3 ;  /* 0x0000000000037223 */ /* 0x000fc80000000103 */
[----:B------:R-:W-:-:S07]  /*1c30*/  FFMA R0, R3, R4, R0 ;  /* 0x0000000403007223 */ /* 0x000fce0000000000 */
.L_x_238:
[----:B------:R-:W-:Y:S05]  /*1c40*/  BSYNC.RECONVERGENT B0 ;  /* 0x0000000000007941 */ /* 0x000fea0003800200 */
.L_x_236:
        /* <DEDUP_REMOVED lines=10> */
.L_x_240:
[----:B------:R-:W-:Y:S01]  /*1cf0*/  FMUL.FTZ R0, R3, R4 ;  /* 0x0000000403007220 */ /* 0x000fe20000410000 */
[----:B------:R-:W-:-:S03]  /*1d00*/  FMUL.FTZ R4, R4, 0.5 ;  /* 0x3f00000004047820 */ /* 0x000fc60000410000 */
[----:B------:R-:W-:-:S04]  /*1d10*/  FFMA R3, -R0, R0, R3 ;  /* 0x0000000000037223 */ /* 0x000fc80000000103 */
[----:B------:R-:W-:-:S07]  /*1d20*/  FFMA R0, R3, R4, R0 ;  /* 0x0000000403007223 */ /* 0x000fce0000000000 */
.L_x_241:
[----:B------:R-:W-:Y:S05]  /*1d30*/  BSYNC.RECONVERGENT B0 ;  /* 0x0000000000007941 */ /* 0x000fea0003800200 */
.L_x_239:
        /* <DEDUP_REMOVED lines=10> */
.L_x_243:
[----:B------:R-:W-:Y:S01]  /*1de0*/  FMUL.FTZ R0, R3, R4 ;  /* 0x0000000403007220 */ /* 0x000fe20000410000 */
[----:B------:R-:W-:-:S03]  /*1df0*/  FMUL.FTZ R4, R4, 0.5 ;  /* 0x3f00000004047820 */ /* 0x000fc60000410000 */
[----:B------:R-:W-:-:S04]  /*1e00*/  FFMA R3, -R0, R0, R3 ;  /* 0x0000000000037223 */ /* 0x000fc80000000103 */
[----:B------:R-:W-:-:S07]  /*1e10*/  FFMA R0, R3, R4, R0 ;  /* 0x0000000403007223 */ /* 0x000fce0000000000 */
.L_x_244:
[----:B------:R-:W-:Y:S05]  /*1e20*/  BSYNC.RECONVERGENT B0 ;  /* 0x0000000000007941 */ /* 0x000fea0003800200 */
.L_x_242:
        /* <DEDUP_REMOVED lines=10> */
.L_x_246:
[----:B------:R-:W-:Y:S01]  /*1ed0*/  FMUL.FTZ R0, R3, R4 ;  /* 0x0000000403007220 */ /* 0x000fe20000410000 */
[----:B------:R-:W-:-:S03]  /*1ee0*/  FMUL.FTZ R4, R4, 0.5 ;  /* 0x3f00000004047820 */ /* 0x000fc60000410000 */
[----:B------:R-:W-:-:S04]  /*1ef0*/  FFMA R3, -R0, R0, R3 ;  /* 0x0000000000037223 */ /* 0x000fc80000000103 */
[----:B------:R-:W-:-:S07]  /*1f00*/  FFMA R0, R3, R4, R0 ;  /* 0x0000000403007223 */ /* 0x000fce0000000000 */
.L_x_247:
[----:B------:R-:W-:Y:S05]  /*1f10*/  BSYNC.RECONVERGENT B0 ;  /* 0x0000000000007941 */ /* 0x000fea0003800200 */
.L_x_245:
        /* <DEDUP_REMOVED lines=10> */
.L_x_249:
[----:B------:R-:W-:Y:S01]  /*1fc0*/  FMUL.FTZ R0, R3, R4 ;  /* 0x0000000403007220 */ /* 0x000fe20000410000 */
[----:B------:R-:W-:-:S03]  /*1fd0*/  FMUL.FTZ R4, R4, 0.5 ;  /* 0x3f00000004047820 */ /* 0x000fc60000410000 */
[----:B------:R-:W-:-:S04]  /*1fe0*/  FFMA R3, -R0, R0, R3 ;  /* 0x0000000000037223 */ /* 0x000fc80000000103 */
[----:B------:R-:W-:-:S07]  /*1ff0*/  FFMA R0, R3, R4, R0 ;  /* 0x0000000403007223 */ /* 0x000fce0000000000 */
.L_x_250:
[----:B------:R-:W-:Y:S05]  /*2000*/  BSYNC.RECONVERGENT B0 ;  /* 0x0000000000007941 */ /* 0x000fea0003800200 */
.L_x_248:
        /* <DEDUP_REMOVED lines=10> */
.L_x_252:
[----:B------:R-:W-:Y:S01]  /*20b0*/  FMUL.FTZ R0, R3, R4 ;  /* 0x0000000403007220 */ /* 0x000fe20000410000 */
[----:B------:R-:W-:-:S03]  /*20c0*/  FMUL.FTZ R4, R4, 0.5 ;  /* 0x3f00000004047820 */ /* 0x000fc60000410000 */
[----:B------:R-:W-:-:S04]  /*20d0*/  FFMA R3, -R0, R0, R3 ;  /* 0x0000000000037223 */ /* 0x000fc80000000103 */
[----:B------:R-:W-:-:S07]  /*20e0*/  FFMA R0, R3, R4, R0 ;  /* 0x0000000403007223 */ /* 0x000fce0000000000 */
.L_x_253:
[----:B------:R-:W-:Y:S05]  /*20f0*/  BSYNC.RECONVERGENT B0 ;  /* 0x0000000000007941 */ /* 0x000fea0003800200 */
.L_x_251:
        /* <DEDUP_REMOVED lines=10> */
.L_x_255:
[----:B------:R-:W-:Y:S01]  /*21a0*/  FMUL.FTZ R0, R3, R4 ;  /* 0x0000000403007220 */ /* 0x000fe20000410000 */
[----:B------:R-:W-:-:S03]  /*21b0*/  FMUL.FTZ R4, R4, 0.5 ;  /* 0x3f00000004047820 */ /* 0x000fc60000410000 */
[----:B------:R-:W-:-:S04]  /*21c0*/  FFMA R3, -R0, R0, R3 ;  /* 0x0000000000037223 */ /* 0x000fc80000000103 */
[----:B------:R-:W-:-:S07]  /*21d0*/  FFMA R0, R3, R4, R0 ;  /* 0x0000000403007223 */ /* 0x000fce0000000000 */
.L_x_256:
[----:B------:R-:W-:Y:S05]  /*21e0*/  BSYNC.RECONVERGENT B0 ;  /* 0x0000000000007941 */ /* 0x000fea0003800200 */
.L_x_254:
        /* <DEDUP_REMOVED lines=10> */
.L_x_258:
[----:B------:R-:W-:Y:S01]  /*2290*/  FMUL.FTZ R0, R3, R4 ;  /* 0x0000000403007220 */ /* 0x000fe20000410000 */
[----:B------:R-:W-:-:S03]  /*22a0*/  FMUL.FTZ R4, R4, 0.5 ;  /* 0x3f00000004047820 */ /* 0x000fc60000410000 */
[----:B------:R-:W-:-:S04]  /*22b0*/  FFMA R3, -R0, R0, R3 ;  /* 0x0000000000037223 */ /* 0x000fc80000000103 */
[----:B------:R-:W-:-:S07]  /*22c0*/  FFMA R0, R3, R4, R0 ;  /* 0x0000000403007223 */ /* 0x000fce0000000000 */
.L_x_259:
[----:B------:R-:W-:Y:S05]  /*22d0*/  BSYNC.RECONVERGENT B0 ;  /* 0x0000000000007941 */ /* 0x000fea0003800200 */
.L_x_257:
        /* <DEDUP_REMOVED lines=10> */
.L_x_261:
[----:B------:R-:W-:Y:S01]  /*2380*/  FMUL.FTZ R0, R3, R4 ;  /* 0x0000000403007220 */ /* 0x000fe20000410000 */
[----:B------:R-:W-:-:S03]  /*2390*/  FMUL.FTZ R4, R4, 0.5 ;  /* 0x3f00000004047820 */ /* 0x000fc60000410000 */
[----:B------:R-:W-:-:S04]  /*23a0*/  FFMA R3, -R0, R0, R3 ;  /* 0x0000000000037223 */ /* 0x000fc80000000103 */
[----:B------:R-:W-:-:S07]  /*23b0*/  FFMA R0, R3, R4, R0 ;  /* 0x0000000403007223 */ /* 0x000fce0000000000 */
.L_x_262:
[----:B------:R-:W-:Y:S05]  /*23c0*/  BSYNC.RECONVERGENT B0 ;  /* 0x0000000000007941 */ /* 0x000fea0003800200 */
.L_x_260:
        /* <DEDUP_REMOVED lines=10> */
.L_x_264:
[----:B------:R-:W-:Y:S01]  /*2470*/  FMUL.FTZ R0, R3, R4 ;  /* 0x0000000403007220 */ /* 0x000fe20000410000 */
[----:B------:R-:W-:-:S03]  /*2480*/  FMUL.FTZ R4, R4, 0.5 ;  /* 0x3f00000004047820 */ /* 0x000fc60000410000 */
[----:B------:R-:W-:-:S04]  /*2490*/  FFMA R3, -R0, R0, R3 ;  /* 0x0000000000037223 */ /* 0x000fc80000000103 */
[----:B------:R-:W-:-:S07]  /*24a0*/  FFMA R0, R3, R4, R0 ;  /* 0x0000000403007223 */ /* 0x000fce0000000000 */
.L_x_265:
[----:B------:R-:W-:Y:S05]  /*24b0*/  BSYNC.RECONVERGENT B0 ;  /* 0x0000000000007941 */ /* 0x000fea0003800200 */
.L_x_263:
        /* <DEDUP_REMOVED lines=10> */
.L_x_267:
[----:B------:R-:W-:Y:S01]  /*2560*/  FMUL.FTZ R0, R3, R4 ;  /* 0x0000000403007220 */ /* 0x000fe20000410000 */
[----:B------:R-:W-:-:S03]  /*2570*/  FMUL.FTZ R4, R4, 0.5 ;  /* 0x3f00000004047820 */ /* 0x000fc60000410000 */
[----:B------:R-:W-:-:S04]  /*2580*/  FFMA R3, -R0, R0, R3 ;  /* 0x0000000000037223 */ /* 0x000fc80000000103 */
[----:B------:R-:W-:-:S07]  /*2590*/  FFMA R0, R3, R4, R0 ;  /* 0x0000000403007223 */ /* 0x000fce0000000000 */
.L_x_268:
[----:B------:R-:W-:Y:S05]  /*25a0*/  BSYNC.RECONVERGENT B0 ;  /* 0x0000000000007941 */ /* 0x000fea0003800200 */
.L_x_266:
        /* <DEDUP_REMOVED lines=10> */
.L_x_270:
[----:B------:R-:W-:Y:S01]  /*2650*/  FMUL.FTZ R0, R3, R4 ;  /* 0x0000000403007220 */ /* 0x000fe20000410000 */
[----:B------:R-:W-:-:S03]  /*2660*/  FMUL.FTZ R4, R4, 0.5 ;  /* 0x3f00000004047820 */ /* 0x000fc60000410000 */
[----:B------:R-:W-:-:S04]  /*2670*/  FFMA R3, -R0, R0, R3 ;  /* 0x0000000000037223 */ /* 0x000fc80000000103 */
[----:B------:R-:W-:-:S07]  /*2680*/  FFMA R0, R3, R4, R0 ;  /* 0x0000000403007223 */ /* 0x000fce0000000000 */
.L_x_271:
[----:B------:R-:W-:Y:S05]  /*2690*/  BSYNC.RECONVERGENT B0 ;  /* 0x0000000000007941 */ /* 0x000fea0003800200 */
.L_x_269:
        /* <DEDUP_REMOVED lines=10> */
.L_x_273:
[----:B------:R-:W-:Y:S01]  /*2740*/  FMUL.FTZ R0, R3, R4 ;  /* 0x0000000403007220 */ /* 0x000fe20000410000 */
[----:B------:R-:W-:-:S03]  /*2750*/  FMUL.FTZ R4, R4, 0.5 ;  /* 0x3f00000004047820 */ /* 0x000fc60000410000 */
[----:B------:R-:W-:-:S04]  /*2760*/  FFMA R3, -R0, R0, R3 ;  /* 0x0000000000037223 */ /* 0x000fc80000000103 */
[----:B------:R-:W-:-:S07]  /*2770*/  FFMA R0, R3, R4, R0 ;  /* 0x0000000403007223 */ /* 0x000fce0000000000 */
.L_x_274:
[----:B------:R-:W-:Y:S05]  /*2780*/  BSYNC.RECONVERGENT B0 ;  /* 0x0000000000007941 */ /* 0x000fea0003800200 */
.L_x_272:
        /* <DEDUP_REMOVED lines=10> */
.L_x_276:
[----:B------:R-:W-:Y:S01]  /*2830*/  FMUL.FTZ R0, R3, R4 ;  /* 0x0000000403007220 */ /* 0x000fe20000410000 */
[----:B------:R-:W-:-:S03]  /*2840*/  FMUL.FTZ R4, R4, 0.5 ;  /* 0x3f00000004047820 */ /* 0x000fc60000410000 */
[----:B------:R-:W-:-:S04]  /*2850*/  FFMA R3, -R0, R0, R3 ;  /* 0x0000000000037223 */ /* 0x000fc80000000103 */
[----:B------:R-:W-:-:S07]  /*2860*/  FFMA R0, R3, R4, R0 ;  /* 0x0000000403007223 */ /* 0x000fce0000000000 */
.L_x_277:
[----:B------:R-:W-:Y:S05]  /*2870*/  BSYNC.RECONVERGENT B0 ;  /* 0x0000000000007941 */ /* 0x000fea0003800200 */
.L_x_275:
        /* <DEDUP_REMOVED lines=10> */
.L_x_279:
[----:B------:R-:W-:Y:S01]  /*2920*/  FMUL.FTZ R0, R3, R4 ;  /* 0x0000000403007220 */ /* 0x000fe20000410000 */
[----:B------:R-:W-:-:S03]  /*2930*/  FMUL.FTZ R4, R4, 0.5 ;  /* 0x3f00000004047820 */ /* 0x000fc60000410000 */
[----:B------:R-:W-:-:S04]  /*2940*/  FFMA R3, -R0, R0, R3 ;  /* 0x0000000000037223 */ /* 0x000fc80000000103 */
[----:B------:R-:W-:-:S07]  /*2950*/  FFMA R0, R3, R4, R0 ;  /* 0x0000000403007223 */ /* 0x000fce0000000000 */
.L_x_280:
[----:B------:R-:W-:Y:S05]  /*2960*/  BSYNC.RECONVERGENT B0 ;  /* 0x0000000000007941 */ /* 0x000fea0003800200 */
.L_x_278:
        /* <DEDUP_REMOVED lines=10> */
.L_x_282:
[----:B------:R-:W-:Y:S01]  /*2a10*/  FMUL.FTZ R0, R3, R4 ;  /* 0x0000000403007220 */ /* 0x000fe20000410000 */
[----:B------:R-:W-:-:S03]  /*2a20*/  FMUL.FTZ R4, R4, 0.5 ;  /* 0x3f00000004047820 */ /* 0x000fc60000410000 */
[----:B------:R-:W-:-:S04]  /*2a30*/  FFMA R3, -R0, R0, R3 ;  /* 0x0000000000037223 */ /* 0x000fc80000000103 */
[----:B------:R-:W-:-:S07]  /*2a40*/  FFMA R0, R3, R4, R0 ;  /* 0x0000000403007223 */ /* 0x000fce0000000000 */
.L_x_283:
[----:B------:R-:W-:Y:S05]  /*2a50*/  BSYNC.RECONVERGENT B0 ;  /* 0x0000000000007941 */ /* 0x000fea0003800200 */
.L_x_281:
        /* <DEDUP_REMOVED lines=10> */
.L_x_285:
[----:B------:R-:W-:Y:S01]  /*2b00*/  FMUL.FTZ R0, R3, R4 ;  /* 0x0000000403007220 */ /* 0x000fe20000410000 */
[----:B------:R-:W-:-:S03]  /*2b10*/  FMUL.FTZ R4, R4, 0.5 ;  /* 0x3f00000004047820 */ /* 0x000fc60000410000 */
[----:B------:R-:W-:-:S04]  /*2b20*/  FFMA R3, -R0, R0, R3 ;  /* 0x0000000000037223 */ /* 0x000fc80000000103 */
[----:B------:R-:W-:-:S07]  /*2b30*/  FFMA R0, R3, R4, R0 ;  /* 0x0000000403007223 */ /* 0x000fce0000000000 */
.L_x_286:
[----:B------:R-:W-:Y:S05]  /*2b40*/  BSYNC.RECONVERGENT B0 ;  /* 0x0000000000007941 */ /* 0x000fea0003800200 */
.L_x_284:
        /* <DEDUP_REMOVED lines=10> */
.L_x_288:
[----:B------:R-:W-:Y:S01]  /*2bf0*/  FMUL.FTZ R0, R3, R4 ;  /* 0x0000000403007220 */ /* 0x000fe20000410000 */
[----:B------:R-:W-:-:S03]  /*2c00*/  FMUL.FTZ R4, R4, 0.5 ;  /* 0x3f00000004047820 */ /* 0x000fc60000410000 */
[----:B------:R-:W-:-:S04]  /*2c10*/  FFMA R3, -R0, R0, R3 ;  /* 0x0000000000037223 */ /* 0x000fc80000000103 */
[----:B------:R-:W-:-:S07]  /*2c20*/  FFMA R0, R3, R4, R0 ;  /* 0x0000000403007223 */ /* 0x000fce0000000000 */
.L_x_289:
[----:B------:R-:W-:Y:S05]  /*2c30*/  BSYNC.RECONVERGENT B0 ;  /* 0x0000000000007941 */ /* 0x000fea0003800200 */
.L_x_287:
        /* <DEDUP_REMOVED lines=10> */
.L_x_291:
[----:B------:R-:W-:Y:S01]  /*2ce0*/  FMUL.FTZ R0, R3, R4 ;  /* 0x0000000403007220 */ /* 0x000fe20000410000 */
[----:B------:R-:W-:-:S03]  /*2cf0*/  FMUL.FTZ R4, R4, 0.5 ;  /* 0x3f00000004047820 */ /* 0x000fc60000410000 */
[----:B------:R-:W-:-:S04]  /*2d00*/  FFMA R3, -R0, R0, R3 ;  /* 0x0000000000037223 */ /* 0x000fc80000000103 */
[----:B------:R-:W-:-:S07]  /*2d10*/  FFMA R0, R3, R4, R0 ;  /* 0x0000000403007223 */ /* 0x000fce0000000000 */
.L_x_292:
[----:B------:R-:W-:Y:S05]  /*2d20*/  BSYNC.RECONVERGENT B0 ;  /* 0x0000000000007941 */ /* 0x000fea0003800200 */
.L_x_290:
        /* <DEDUP_REMOVED lines=10> */
.L_x_294:
[----:B------:R-:W-:Y:S01]  /*2dd0*/  FMUL.FTZ R0, R3, R4 ;  /* 0x0000000403007220 */ /* 0x000fe20000410000 */
[----:B------:R-:W-:-:S03]  /*2de0*/  FMUL.FTZ R4, R4, 0.5 ;  /* 0x3f00000004047820 */ /* 0x000fc60000410000 */
[----:B------:R-:W-:-:S04]  /*2df0*/  FFMA R3, -R0, R0, R3 ;  /* 0x0000000000037223 */ /* 0x000fc80000000103 */
[----:B------:R-:W-:-:S07]  /*2e00*/  FFMA R0, R3, R4, R0 ;  /* 0x0000000403007223 */ /* 0x000fce0000000000 */
.L_x_295:
[----:B------:R-:W-:Y:S05]  /*2e10*/  BSYNC.RECONVERGENT B0 ;  /* 0x0000000000007941 */ /* 0x000fea0003800200 */
.L_x_293:
        /* <DEDUP_REMOVED lines=10> */
.L_x_297:
[----:B------:R-:W-:Y:S01]  /*2ec0*/  FMUL.FTZ R0, R3, R4 ;  /* 0x0000000403007220 */ /* 0x000fe20000410000 */
[----:B------:R-:W-:-:S03]  /*2ed0*/  FMUL.FTZ R4, R4, 0.5 ;  /* 0x3f00000004047820 */ /* 0x000fc60000410000 */
[----:B------:R-:W-:-:S04]  /*2ee0*/  FFMA R3, -R0, R0, R3 ;  /* 0x0000000000037223 */ /* 0x000fc80000000103 */
[----:B------:R-:W-:-:S07]  /*2ef0*/  FFMA R0, R3, R4, R0 ;  /* 0x0000000403007223 */ /* 0x000fce0000000000 */
.L_x_298:
[----:B------:R-:W-:Y:S05]  /*2f00*/  BSYNC.RECONVERGENT B0 ;  /* 0x0000000000007941 */ /* 0x000fea0003800200 */
.L_x_296:
[----:B------:R-:W-:Y:S01]  /*2f10*/  FADD R0, R0, 1 ;  /* 0x3f80000000007421 */ /* 0x000fe20000000000 */
[----:B------:R-:W-:Y:S03]  /*2f20*/  BSSY.RECONVERGENT B0, `(.L_x_299) ;  /* 0x000000d000007945 */ /* 0x000fe60003800200 */
[----:B------:R0:W1:Y:S01]  /*2f30*/  MUFU.RSQ R3, R0 ;  /* 0x0000000000037308 */ /* 0x0000620000001400 */
[----:B------:R-:W-:-:S04]  /*2f40*/  IADD3 R4, PT, PT, R0, -0xd000000, RZ ;  /* 0xf300000000047810 */ /* 0x000fc80007ffe0ff */
[----:B------:R-:W-:-:S13]  /*2f50*/  ISETP.GT.U32.AND P0, PT, R4, 0x727fffff, PT ;  /* 0x727fffff0400780c */ /* 0x000fda0003f04070 */
[----:B01----:R-:W-:Y:S05]  /*2f60*/  @!P0 BRA `(.L_x_300) ;  /* 0x0000000000108947 */ /* 0x003fea0003800000 */
[----:B------:R-:W-:-:S07]  /*2f70*/  MOV R8, 0x2f90 ;  /* 0x00002f9000087802 */ /* 0x000fce0000000f00 */
[----:B------:R-:W-:Y:S05]  /*2f80*/  CALL.REL.NOINC `($__internal_1_$__cuda_sm20_sqrt_rn_f32_slowpath) ;  /* 0x00000000002c7944 */ /* 0x000fea0003c00000 */
[----:B------:R-:W-:Y:S01]  /*2f90*/  MOV R7, R0 ;  /* 0x0000000000077202 */ /* 0x000fe20000000f00 */
[----:B------:R-:W-:Y:S06]  /*2fa0*/  BRA `(.L_x_301) ;  /* 0x0000000000107947 */ /* 0x000fec0003800000 */
.L_x_300:
[----:B------:R-:W-:Y:S01]  /*2fb0*/  FMUL.FTZ R7, R0, R3 ;  /* 0x0000000300077220 */ /* 0x000fe20000410000 */
[----:B------:R-:W-:-:S03]  /*2fc0*/  FMUL.FTZ R3, R3, 0.5 ;  /* 0x3f00000003037820 */ /* 0x000fc60000410000 */
[----:B------:R-:W-:-:S04]  /*2fd0*/  FFMA R0, -R7, R7, R0 ;  /* 0x0000000707007223 */ /* 0x000fc80000000100 */
[----:B------:R-:W-:-:S07]  /*2fe0*/  FFMA R7, R0, R3, R7 ;  /* 0x0000000300077223 */ /* 0x000fce0000000007 */
.L_x_301:
[----:B------:R-:W-:Y:S05]  /*2ff0*/  BSYNC.RECONVERGENT B0 ;  /* 0x0000000000007941 */ /* 0x000fea0003800200 */
.L_x_299:
[----:B------:R-:W0:Y:S02]  /*3000*/  LDC.64 R4, c[0x0][0x380] ;  /* 0x0000e000ff047b82 */ /* 0x000e240000000a00 */
[----:B0-----:R-:W-:-:S05]  /*3010*/  IMAD.WIDE R2, R2, 0x4, R4 ;  /* 0x0000000402027825 */ /* 0x001fca00078e0204 */
[----:B------:R-:W-:Y:S01]  /*3020*/  STG.E desc[UR6][R2.64], R7 ;  /* 0x0000000702007986 */ /* 0x000fe2000c101906 */
[----:B------:R-:W-:Y:S05]  /*3030*/  EXIT ;  /* 0x000000000000794d */ /* 0x000fea0003800000 */
        .weak           $__internal_1_$__cuda_sm20_sqrt_rn_f32_slowpath
        .type           $__internal_1_$__cuda_sm20_sqrt_rn_f32_slowpath,@function
        .size           $__internal_1_$__cuda_sm20_sqrt_rn_f32_slowpath,(.L_x_457 - $__internal_1_$__cuda_sm20_sqrt_rn_f32_slowpath)
$__internal_1_$__cuda_sm20_sqrt_rn_f32_slowpath:
        /* <DEDUP_REMOVED lines=19> */
.L_x_302:
[----:B------:R-:W-:Y:S01]  /*3170*/  HFMA2 R5, -RZ, RZ, 0, 0 ;  /* 0x00000000ff057431 */ /* 0x000fe200000001ff */
[----:B------:R-:W-:Y:S02]  /*3180*/  MOV R4, R8 ;  /* 0x0000000800047202 */ /* 0x000fe40000000f00 */
[----:B------:R-:W-:Y:S02]  /*3190*/  MOV R0, R3 ;  /* 0x0000000300007202 */ /* 0x000fe40000000f00 */
[----:B------:R-:W-:Y:S05]  /*31a0*/  RET.REL.NODEC R4 `(_Z19occupancyTestKernelILi256EEvPfPKfi) ;  /* 0xffffffcc04947950 */ /* 0x000fea0003c3ffff */
.L_x_303:
        /* <DEDUP_REMOVED lines=13> */
.L_x_457:


//--------------------- .text._Z19occupancyTestKernelILi128EEvPfPKfi --------------------------
	.section	.text._Z19occupancyTestKernelILi128EEvPfPKfi,"ax",@progbits
	.align	128
        .global         _Z19occupancyTestKernelILi128EEvPfPKfi
        .type           _Z19occupancyTestKernelILi128EEvPfPKfi,@function
        .size           _Z19occupancyTestKernelILi128EEvPfPKfi,(.L_x_458 - _Z19occupancyTestKernelILi128EEvPfPKfi)
        .other          _Z19occupancyTestKernelILi128EEvPfPKfi,@"STO_CUDA_ENTRY STV_DEFAULT"
_Z19occupancyTestKernelILi128EEvPfPKfi:
.text._Z19occupancyTestKernelILi128EEvPfPKfi:
        /* <DEDUP_REMOVED lines=26> */
[----:B------:R-:W-:Y:S05]  /*01a0*/  CALL.REL.NOINC `($__internal_2_$__cuda_sm20_sqrt_rn_f32_slowpath) ;  /* 0x0000002c00a47944 */ /* 0x000fea0003c00000 */
[----:B------:R-:W-:Y:S05]  /*01b0*/  BRA `(.L_x_306) ;  /* 0x0000000000107947 */ /* 0x000fea0003800000 */
.L_x_305:
[----:B------:R-:W-:Y:S01]  /*01c0*/  FMUL.FTZ R5, R0, R3 ;  /* 0x0000000300057220 */ /* 0x000fe20000410000 */
[----:B------:R-:W-:-:S03]  /*01d0*/  FMUL.FTZ R3, R3, 0.5 ;  /* 0x3f00000003037820 */ /* 0x000fc60000410000 */
[----:B------:R-:W-:-:S04]  /*01e0*/  FFMA R0, -R5, R5, R0 ;  /* 0x0000000505007223 */ /* 0x000fc80000000100 */
[----:B------:R-:W-:-:S07]  /*01f0*/  FFMA R0, R0, R3, R5 ;  /* 0x0000000300007223 */ /* 0x000fce0000000005 */
.L_x_306:
[----:B------:R-:W-:Y:S05]  /*0200*/  BSYNC.RECONVERGENT B0 ;  /* 0x0000000000007941 */ /* 0x000fea0003800200 */
.L_x_304:
        /* <DEDUP_REMOVED lines=8> */
[----:B------:R-:W-:Y:S05]  /*0290*/  CALL.REL.NOINC `($__internal_2_$__cuda_sm20_sqrt_rn_f32_slowpath) ;  /* 0x0000002c00687944 */ /* 0x000fea0003c00000 */
[----:B------:R-:W-:Y:S05]  /*02a0*/  BRA `(.L_x_309) ;  /* 0x0000000000107947 */ /* 0x000fea0003800000 */
.L_x_308:
[----:B------:R-:W-:Y:S01]  /*02b0*/  FMUL.FTZ R0, R3, R4 ;  /* 0x0000000403007220 */ /* 0x000fe20000410000 */
[----:B------:R-:W-:-:S03]  /*02c0*/  FMUL.FTZ R4, R4, 0.5 ;  /* 0x3f00000004047820 */ /* 0x000fc60000410000 */
[----:B------:R-:W-:-:S04]  /*02d0*/  FFMA R3, -R0, R0, R3 ;  /* 0x0000000000037223 */ /* 0x000fc80000000103 */
[----:B------:R-:W-:-:S07]  /*02e0*/  FFMA R0, R3, R4, R0 ;  /* 0x0000000403007223 */ /* 0x000fce0000000000 */
.L_x_309:
[----:B------:R-:W-:Y:S05]  /*02f0*/  BSYNC.RECONVERGENT B0 ;  /* 0x0000000000007941 */ /* 0x000fea0003800200 */
.L_x_307:
        /* <DEDUP_REMOVED lines=10> */
.L_x_311:
[----:B------:R-:W-:Y:S01]  /*03a0*/  FMUL.FTZ R0, R3, R4 ;  /* 0x0000000403007220 */ /* 0x000fe20000410000 */
[----:B------:R-:W-:-:S03]  /*03b0*/  FMUL.FTZ R4, R4, 0.5 ;  /* 0x3f00000004047820 */ /* 0x000fc60000410000 */
[----:B------:R-:W-:-:S04]  /*03c0*/  FFMA R3, -R0, R0, R3 ;  /* 0x0000000000037223 */ /* 0x000fc80000000103 */
[----:B------:R-:W-:-:S07]  /*03d0*/  FFMA R0, R3, R4, R0 ;  /* 0x0000000403007223 */ /* 0x000fce0000000000 */
.L_x_312:
[----:B------:R-:W-:Y:S05]  /*03e0*/  BSYNC.RECONVERGENT B0 ;  /* 0x0000000000007941 */ /* 0x000fea0003800200 */
.L_x_310:
        /* <DEDUP_REMOVED lines=10> */
.L_x_314:
[----:B------:R-:W-:Y:S01]  /*0490*/  FMUL.FTZ R0, R3, R4 ;  /* 0x0000000403007220 */ /* 0x000fe20000410000 */
[----:B------:R-:W-:-:S03]  /*04a0*/  FMUL.FTZ R4, R4, 0.5 ;  /* 0x3f00000004047820 */ /* 0x000fc60000410000 */
[----:B------:R-:W-:-:S04]  /*04b0*/  FFMA R3, -R0, R0, R3 ;  /* 0x0000000000037223 */ /* 0x000fc80000000103 */
[----:B------:R-:W-:-:S07]  /*04c0*/  FFMA R0, R3, R4, R0 ;  /* 0x0000000403007223 */ /* 0x000fce0000000000 */
.L_x_315:
[----:B------:R-:W-:Y:S05]  /*04d0*/  BSYNC.RECONVERGENT B0 ;  /* 0x0000000000007941 */ /* 0x000fea0003800200 */
.L_x_313:
        /* <DEDUP_REMOVED lines=10> */
.L_x_317:
[----:B------:R-:W-:Y:S01]  /*0580*/  FMUL.FTZ R0, R3, R4 ;  /* 0x0000000403007220 */ /* 0x000fe20000410000 */
[----:B------:R-:W-:-:S03]  /*0590*/  FMUL.FTZ R4, R4, 0.5 ;  /* 0x3f00000004047820 */ /* 0x000fc60000410000 */
[----:B------:R-:W-:-:S04]  /*05a0*/  FFMA R3, -R0, R0, R3 ;  /* 0x0000000000037223 */ /* 0x000fc80000000103 */
[----:B------:R-:W-:-:S07]  /*05b0*/  FFMA R0, R3, R4, R0 ;  /* 0x0000000403007223 */ /* 0x000fce0000000000 */
.L_x_318:
[----:B------:R-:W-:Y:S05]  /*05c0*/  BSYNC.RECONVERGENT B0 ;  /* 0x0000000000007941 */ /* 0x000fea0003800200 */
.L_x_316:
        /* <DEDUP_REMOVED lines=10> */
.L_x_320:
[----:B------:R-:W-:Y:S01]  /*0670*/  FMUL.FTZ R0, R3, R4 ;  /* 0x0000000403007220 */ /* 0x000fe20000410000 */
[----:B------:R-:W-:-:S03]  /*0680*/  FMUL.FTZ R4, R4, 0.5 ;  /* 0x3f00000004047820 */ /* 0x000fc60000410000 */
[----:B------:R-:W-:-:S04]  /*0690*/  FFMA R3, -R0, R0, R3 ;  /* 0x0000000000037223 */ /* 0x000fc80000000103 */
[----:B------:R-:W-:-:S07]  /*06a0*/  FFMA R0, R3, R4, R0 ;  /* 0x0000000403007223 */ /* 0x000fce0000000000 */
.L_x_321:
[----:B------:R-:W-:Y:S05]  /*06b0*/  BSYNC.RECONVERGENT B0 ;  /* 0x0000000000007941 */ /* 0x000fea0003800200 */
.L_x_319:
        /* <DEDUP_REMOVED lines=10> */
.L_x_323:
[----:B------:R-:W-:Y:S01]  /*0760*/  FMUL.FTZ R0, R3, R4 ;  /* 0x0000000403007220 */ /* 0x000fe20000410000 */
[----:B------:R-:W-:-:S03]  /*0770*/  FMUL.FTZ R4, R4, 0.5 ;  /* 0x3f00000004047820 */ /* 0x000fc60000410000 */
[----:B------:R-:W-:-:S04]  /*0780*/  FFMA R3, -R0, R0, R3 ;  /* 0x0000000000037223 */ /* 0x000fc80000000103 */
[----:B------:R-:W-:-:S07]  /*0790*/  FFMA R0, R3, R4, R0 ;  /* 0x0000000403007223 */ /* 0x000fce0000000000 */
.L_x_324:
[----:B------:R-:W-:Y:S05]  /*07a0*/  BSYNC.RECONVERGENT B0 ;  /* 0x0000000000007941 */ /* 0x000fea0003800200 */
.L_x_322:
        /* <DEDUP_REMOVED lines=10> */
.L_x_326:
[----:B------:R-:W-:Y:S01]  /*0850*/  FMUL.FTZ R0, R3, R4 ;  /* 0x0000000403007220 */ /* 0x000fe20000410000 */
[----:B------:R-:W-:-:S03]  /*0860*/  FMUL.FTZ R4, R4, 0.5 ;  /* 0x3f00000004047820 */ /* 0x000fc60000410000 */
[----:B------:R-:W-:-:S04]  /*0870*/  FFMA R3, -R0, R0, R3 ;  /* 0x0000000000037223 */ /* 0x000fc80000000103 */
[----:B------:R-:W-:-:S07]  /*0880*/  FFMA R0, R3, R4, R0 ;  /* 0x0000000403007223 */ /* 0x000fce0000000000 */
.L_x_327:
[----:B------:R-:W-:Y:S05]  /*0890*/  BSYNC.RECONVERGENT B0 ;  /* 0x0000000000007941 */ /* 0x000fea0003800200 */
.L_x_325:
        /* <DEDUP_REMOVED lines=10> */
.L_x_329:
[----:B------:R-:W-:Y:S01]  /*0940*/  FMUL.FTZ R0, R3, R4 ;  /* 0x0000000403007220 */ /* 0x000fe20000410000 */
[----:B------:R-:W-:-:S03]  /*0950*/  FMUL.FTZ R4, R4, 0.5 ;  /* 0x3f00000004047820 */ /* 0x000fc60000410000 */
[----:B------:R-:W-:-:S04]  /*0960*/  FFMA R3, -R0, R0, R3 ;  /* 0x0000000000037223 */ /* 0x000fc80000000103 */
[----:B------:R-:W-:-:S07]  /*0970*/  FFMA R0, R3, R4, R0 ;  /* 0x0000000403007223 */ /* 0x000fce0000000000 */
.L_x_330:
[----:B------:R-:W-:Y:S05]  /*0980*/  BSYNC.RECONVERGENT B0 ;  /* 0x0000000000007941 */ /* 0x000fea0003800200 */
.L_x_328:
        /* <DEDUP_REMOVED lines=10> */
.L_x_332:
[----:B------:R-:W-:Y:S01]  /*0a30*/  FMUL.FTZ R0, R3, R4 ;  /* 0x0000000403007220 */ /* 0x000fe20000410000 */
[----:B------:R-:W-:-:S03]  /*0a40*/  FMUL.FTZ R4, R4, 0.5 ;  /* 0x3f00000004047820 */ /* 0x000fc60000410000 */
[----:B------:R-:W-:-:S04]  /*0a50*/  FFMA R3, -R0, R0, R3 ;  /* 0x0000000000037223 */ /* 0x000fc80000000103 */
[----:B------:R-:W-:-:S07]  /*0a60*/  FFMA R0, R3, R4, R0 ;  /* 0x0000000403007223 */ /* 0x000fce0000000000 */
.L_x_333:
[----:B------:R-:W-:Y:S05]  /*0a70*/  BSYNC.RECONVERGENT B0 ;  /* 0x0000000000007941 */ /* 0x000fea0003800200 */
.L_x_331:
        /* <DEDUP_REMOVED lines=10> */
.L_x_335:
[----:B------:R-:W-:Y:S01]  /*0b20*/  FMUL.FTZ R0, R3, R4 ;  /* 0x0000000403007220 */ /* 0x000fe20000410000 */
[----:B------:R-:W-:-:S03]  /*0b30*/  FMUL.FTZ R4, R4, 0.5 ;  /* 0x3f00000004047820 */ /* 0x000fc60000410000 */
[----:B------:R-:W-:-:S04]  /*0b40*/  FFMA R3, -R0, R0, R3 ;  /* 0x0000000000037223 */ /* 0x000fc80000000103 */
[----:B------:R-:W-:-:S07]  /*0b50*/  FFMA R0, R3, R4, R0 ;  /* 0x0000000403007223 */ /* 0x000fce0000000000 */
.L_x_336:
[----:B------:R-:W-:Y:S05]  /*0b60*/  BSYNC.RECONVERGENT B0 ;  /* 0x0000000000007941 */ /* 0x000fea0003800200 */
.L_x_334:
        /* <DEDUP_REMOVED lines=10> */
.L_x_338:
[----:B------:R-:W-:Y:S01]  /*0c10*/  FMUL.FTZ R0, R3, R4 ;  /* 0x0000000403007220 */ /* 0x000fe20000410000 */
[----:B------:R-:W-:-:S03]  /*0c20*/  FMUL.FTZ R4, R4, 0.5 ;  /* 0x3f00000004047820 */ /* 0x000fc60000410000 */
[----:B------:R-:W-:-:S04]  /*0c30*/  FFMA R3, -R0, R0, R3 ;  /* 0x0000000000037223 */ /* 0x000fc80000000103 */
[----:B------:R-:W-:-:S07]  /*0c40*/  FFMA R0, R3, R4, R0 ;  /* 0x0000000403007223 */ /* 0x000fce0000000000 */
.L_x_339:
[----:B------:R-:W-:Y:S05]  /*0c50*/  BSYNC.RECONVERGENT B0 ;  /* 0x0000000000007941 */ /* 0x000fea0003800200 */
.L_x_337:
        /* <DEDUP_REMOVED lines=10> */
.L_x_341:
[----:B------:R-:W-:Y:S01]  /*0d00*/  FMUL.FTZ R0, R3, R4 ;  /* 0x0000000403007220 */ /* 0x000fe20000410000 */
[----:B------:R-:W-:-:S03]  /*0d10*/  FMUL.FTZ R4, R4, 0.5 ;  /* 0x3f00000004047820 */ /* 0x000fc60000410000 */
[----:B------:R-:W-:-:S04]  /*0d20*/  FFMA R3, -R0, R0, R3 ;  /* 0x0000000000037223 */ /* 0x000fc80000000103 */
[----:B------:R-:W-:-:S07]  /*0d30*/  FFMA R0, R3, R4, R0 ;  /* 0x0000000403007223 */ /* 0x000fce0000000000 */
.L_x_342:
[----:B------:R-:W-:Y:S05]  /*0d40*/  BSYNC.RECONVERGENT B0 ;  /* 0x0000000000007941 */ /* 0x000fea0003800200 */
.L_x_340:
        /* <DEDUP_REMOVED lines=10> */
.L_x_344:
[----:B------:R-:W-:Y:S01]  /*0df0*/  FMUL.FTZ R0, R3, R4 ;  /* 0x0000000403007220 */ /* 0x000fe20000410000 */
[----:B------:R-:W-:-:S03]  /*0e00*/  FMUL.FTZ R4, R4, 0.5 ;  /* 0x3f00000004047820 */ /* 0x000fc60000410000 */
[----:B------:R-:W-:-:S04]  /*0e10*/  FFMA R3, -R0, R0, R3 ;  /* 0x0000000000037223 */ /* 0x000fc80000000103 */
[----:B------:R-:W-:-:S07]  /*0e20*/  FFMA R0, R3, R4, R0 ;  /* 0x0000000403007223 */ /* 0x000fce0000000000 */
.L_x_345:
[----:B------:R-:W-:Y:S05]  /*0e30*/  BSYNC.RECONVERGENT B0 ;  /* 0x0000000000007941 */ /* 0x000fea0003800200 */
.L_x_343:
        /* <DEDUP_REMOVED lines=10> */
.L_x_347:
[----:B------:R-:W-:Y:S01]  /*0ee0*/  FMUL.FTZ R0, R3, R4 ;  /* 0x0000000403007220 */ /* 0x000fe20000410000 */
[----:B------:R-:W-:-:S03]  /*0ef0*/  FMUL.FTZ R4, R4, 0.5 ;  /* 0x3f00000004047820 */ /* 0x000fc60000410000 */
[----:B------:R-:W-:-:S04]  /*0f00*/  FFMA R3, -R0, R0, R3 ;  /* 0x0000000000037223 */ /* 0x000fc80000000103 */
[----:B------:R-:W-:-:S07]  /*0f10*/  FFMA R0, R3, R4, R0 ;  /* 0x0000000403007223 */ /* 0x000fce0000000000 */
.L_x_348:
[----:B------:R-:W-:Y:S05]  /*0f20*/  BSYNC.RECONVERGENT B0 ;  /* 0x0000000000007941 */ /* 0x000fea0003800200 */
.L_x_346:
        /* <DEDUP_REMOVED lines=10> */
.L_x_350:
[----:B------:R-:W-:Y:S01]  /*0fd0*/  FMUL.FTZ R0, R3, R4 ;  /* 0x0000000403007220 */ /* 0x000fe20000410000 */
[----:B------:R-:W-:-:S03]  /*0fe0*/  FMUL.FTZ R4, R4, 0.5 ;  /* 0x3f00000004047820 */ /* 0x000fc60000410000 */
[----:B------:R-:W-:-:S04]  /*0ff0*/  FFMA R3, -R0, R0, R3 ;  /* 0x0000000000037223 */ /* 0x000fc80000000103 */
[----:B------:R-:W-:-:S07]  /*1000*/  FFMA R0, R3, R4, R0 ;  /* 0x0000000403007223 */ /* 0x000fce0000000000 */
.L_x_351:
[----:B------:R-:W-:Y:S05]  /*1010*/  BSYNC.RECONVERGENT B0 ;  /* 0x0000000000007941 */ /* 0x000fea0003800200 */
.L_x_349:
        /* <DEDUP_REMOVED lines=10> */
.L_x_353:
[----:B------:R-:W-:Y:S01]  /*10c0*/  FMUL.FTZ R0, R3, R4 ;  /* 0x0000000403007220 */ /* 0x000fe20000410000 */
[----:B------:R-:W-:-:S03]  /*10d0*/  FMUL.FTZ R4, R4, 0.5 ;  /* 0x3f00000004047820 */ /* 0x000fc60000410000 */
[----:B------:R-:W-:-:S04]  /*10e0*/  FFMA R3, -R0, R0, R3 ;  /* 0x0000000000037223 */ /* 0x000fc80000000103 */
[----:B------:R-:W-:-:S07]  /*10f0*/  FFMA R0, R3, R4, R0 ;  /* 0x0000000403007223 */ /* 0x000fce0000000000 */
.L_x_354:
[----:B------:R-:W-:Y:S05]  /*1100*/  BSYNC.RECONVERGENT B0 ;  /* 0x0000000000007941 */ /* 0x000fea0003800200 */
.L_x_352:
        /* <DEDUP_REMOVED lines=10> */
.L_x_356:
[----:B------:R-:W-:Y:S01]  /*11b0*/  FMUL.FTZ R0, R3, R4 ;  /* 0x0000000403007220 */ /* 0x000fe20000410000 */
[----:B------:R-:W-:-:S03]  /*11c0*/  FMUL.FTZ R4, R4, 0.5 ;  /* 0x3f00000004047820 */ /* 0x000fc60000410000 */
[----:B------:R-:W-:-:S04]  /*11d0*/  FFMA R3, -R0, R0, R3 ;  /* 0x0000000000037223 */ /* 0x000fc80000000103 */
[----:B------:R-:W-:-:S07]  /*11e0*/  FFMA R0, R3, R4, R0 ;  /* 0x0000000403007223 */ /* 0x000fce0000000000 */
.L_x_357:
[----:B------:R-:W-:Y:S05]  /*11f0*/  BSYNC.RECONVERGENT B0 ;  /* 0x0000000000007941 */ /* 0x000fea0003800200 */
.L_x_355:
        /* <DEDUP_REMOVED lines=10> */
.L_x_359:
[----:B------:R-:W-:Y:S01]  /*12a0*/  FMUL.FTZ R0, R3, R4 ;  /* 0x0000000403007220 */ /* 0x000fe20000410000 */
[----:B------:R-:W-:-:S03]  /*12b0*/  FMUL.FTZ R4, R4, 0.5 ;  /* 0x3f00000004047820 */ /* 0x000fc60000410000 */
[----:B------:R-:W-:-:S04]  /*12c0*/  FFMA R3, -R0, R0, R3 ;  /* 0x0000000000037223 */ /* 0x000fc80000000103 */
[----:B------:R-:W-:-:S07]  /*12d0*/  FFMA R0, R3, R4, R0 ;  /* 0x0000000403007223 */ /* 0x000fce0000000000 */
.L_x_360:
[----:B------:R-:W-:Y:S05]  /*12e0*/  BSYNC.RECONVERGENT B0 ;  /* 0x0000000000007941 */ /* 0x000fea0003800200 */
.L_x_358:
        /* <DEDUP_REMOVED lines=10> */
.L_x_362:
[----:B------:R-:W-:Y:S01]  /*1390*/  FMUL.FTZ R0, R3, R4 ;  /* 0x0000000403007220 */ /* 0x000fe20000410000 */
[----:B------:R-:W-:-:S03]  /*13a0*/  FMUL.FTZ R4, R4, 0.5 ;  /* 0x3f00000004047820 */ /* 0x000fc60000410000 */
[----:B------:R-:W-:-:S04]  /*13b0*/  FFMA R3, -R0, R0, R3 ;  /* 0x0000000000037223 */ /* 0x000fc80000000103 */
[----:B------:R-:W-:-:S07]  /*13c0*/  FFMA R0, R3, R4, R0 ;  /* 0x0000000403007223 */ /* 0x000fce0000000000 */
.L_x_363:
[----:B------:R-:W-:Y:S05]  /*13d0*/  BSYNC.RECONVERGENT B0 ;  /* 0x0000000000007941 */ /* 0x000fea0003800200 */
.L_x_361:
        /* <DEDUP_REMOVED lines=10> */
.L_x_365:
[----:B------:R-:W-:Y:S01]  /*1480*/  FMUL.FTZ R0, R3, R4 ;  /* 0x0000000403007220 */ /* 0x000fe20000410000 */
[----:B------:R-:W-:-:S03]  /*1490*/  FMUL.FTZ R4, R4, 0.5 ;  /* 0x3f00000004047820 */ /* 0x000fc60000410000 */
[----:B------:R-:W-:-:S04]  /*14a0*/  FFMA R3, -R0, R0, R3 ;  /* 0x0000000000037223 */ /* 0x000fc80000000103 */
[----:B------:R-:W-:-:S07]  /*14b0*/  FFMA R0, R3, R4, R0 ;  /* 0x0000000403007223 */ /* 0x000fce0000000000 */
.L_x_366:
[----:B------:R-:W-:Y:S05]  /*14c0*/  BSYNC.RECONVERGENT B0 ;  /* 0x0000000000007941 */ /* 0x000fea0003800200 */
.L_x_364:
        /* <DEDUP_REMOVED lines=10> */
.L_x_368:
[----:B------:R-:W-:Y:S01]  /*1570*/  FMUL.FTZ R0, R3, R4 ;  /* 0x0000000403007220 */ /* 0x000fe20000410000 */
[----:B------:R-:W-:-:S03]  /*1580*/  FMUL.FTZ R4, R4, 0.5 ;  /* 0x3f00000004047820 */ /* 0x000fc60000410000 */
[----:B------:R-:W-:-:S04]  /*1590*/  FFMA R3, -R0, R0, R3 ;  /* 0x0000000000037223 */ /* 0x000fc80000000103 */
[----:B------:R-:W-:-:S07]  /*15a0*/  FFMA R0, R3, R4, R0 ;  /* 0x0000000403007223 */ /* 0x000fce0000000000 */
.L_x_369:
[----:B------:R-:W-:Y:S05]  /*15b0*/  BSYNC.RECONVERGENT B0 ;  /* 0x0000000000007941 */ /* 0x000fea0003800200 */
.L_x_367:
        /* <DEDUP_REMOVED lines=10> */
.L_x_371:
[----:B------:R-:W-:Y:S01]  /*1660*/  FMUL.FTZ R0, R3, R4 ;  /* 0x0000000403007220 */ /* 0x000fe20000410000 */
[----:B------:R-:W-:-:S03]  /*1670*/  FMUL.FTZ R4, R4, 0.5 ;  /* 0x3f00000004047820 */ /* 0x000fc60000410000 */
[----:B------:R-:W-:-:S04]  /*1680*/  FFMA R3, -R0, R0, R3 ;  /* 0x0000000000037223 */ /* 0x000fc80000000103 */
[----:B------:R-:W-:-:S07]  /*1690*/  FFMA R0, R3, R4, R0 ;  /* 0x0000000403007223 */ /* 0x000fce0000000000 */
.L_x_372:
[----:B------:R-:W-:Y:S05]  /*16a0*/  BSYNC.RECONVERGENT B0 ;  /* 0x0000000000007941 */ /* 0x000fea0003800200 */
.L_x_370:
        /* <DEDUP_REMOVED lines=10> */
.L_x_374:
[----:B------:R-:W-:Y:S01]  /*1750*/  FMUL.FTZ R0, R3, R4 ;  /* 0x0000000403007220 */ /* 0x000fe20000410000 */
[----:B------:R-:W-:-:S03]  /*1760*/  FMUL.FTZ R4, R4, 0.5 ;  /* 0x3f00000004047820 */ /* 0x000fc60000410000 */
[----:B------:R-:W-:-:S04]  /*1770*/  FFMA R3, -R0, R0, R3 ;  /* 0x0000000000037223 */ /* 0x000fc80000000103 */
[----:B------:R-:W-:-:S07]  /*1780*/  FFMA R0, R3, R4, R0 ;  /* 0x0000000403007223 */ /* 0x000fce0000000000 */
.L_x_375:
[----:B------:R-:W-:Y:S05]  /*1790*/  BSYNC.RECONVERGENT B0 ;  /* 0x0000000000007941 */ /* 0x000fea0003800200 */
.L_x_373:
        /* <DEDUP_REMOVED lines=10> */
.L_x_377:
[----:B------:R-:W-:Y:S01]  /*1840*/  FMUL.FTZ R0, R3, R4 ;  /* 0x0000000403007220 */ /* 0x000fe20000410000 */
[----:B------:R-:W-:-:S03]  /*1850*/  FMUL.FTZ R4, R4, 0.5 ;  /* 0x3f00000004047820 */ /* 0x000fc60000410000 */
[----:B------:R-:W-:-:S04]  /*1860*/  FFMA R3, -R0, R0, R3 ;  /* 0x0000000000037223 */ /* 0x000fc80000000103 */
[----:B------:R-:W-:-:S07]  /*1870*/  FFMA R0, R3, R4, R0 ;  /* 0x0000000403007223 */ /* 0x000fce0000000000 */
.L_x_378:
[----:B------:R-:W-:Y:S05]  /*1880*/  BSYNC.RECONVERGENT B0 ;  /* 0x0000000000007941 */ /* 0x000fea0003800200 */
.L_x_376:
        /* <DEDUP_REMOVED lines=10> */
.L_x_380:
[----:B------:R-:W-:Y:S01]  /*1930*/  FMUL.FTZ R0, R3, R4 ;  /* 0x0000000403007220 */ /* 0x000fe20000410000 */
[----:B------:R-:W-:-:S03]  /*1940*/  FMUL.FTZ R4, R4, 0.5 ;  /* 0x3f00000004047820 */ /* 0x000fc60000410000 */
[----:B------:R-:W-:-:S04]  /*1950*/  FFMA R3, -R0, R0, R3 ;  /* 0x0000000000037223 */ /* 0x000fc80000000103 */
[----:B------:R-:W-:-:S07]  /*1960*/  FFMA R0, R3, R4, R0 ;  /* 0x0000000403007223 */ /* 0x000fce0000000000 */
.L_x_381:
[----:B------:R-:W-:Y:S05]  /*1970*/  BSYNC.RECONVERGENT B0 ;  /* 0x0000000000007941 */ /* 0x000fea0003800200 */
.L_x_379:
        /* <DEDUP_REMOVED lines=10> */
.L_x_383:
[----:B------:R-:W-:Y:S01]  /*1a20*/  FMUL.FTZ R0, R3, R4 ;  /* 0x0000000403007220 */ /* 0x000fe20000410000 */
[----:B------:R-:W-:-:S03]  /*1a30*/  FMUL.FTZ R4, R4, 0.5 ;  /* 0x3f00000004047820 */ /* 0x000fc60000410000 */
[----:B------:R-:W-:-:S04]  /*1a40*/  FFMA R3, -R0, R0, R3 ;  /* 0x0000000000037223 */ /* 0x000fc80000000103 */
[----:B------:R-:W-:-:S07]  /*1a50*/  FFMA R0, R3, R4, R0 ;  /* 0x0000000403007223 */ /* 0x000fce0000000000 */
.L_x_384:
[----:B------:R-:W-:Y:S05]  /*1a60*/  BSYNC.RECONVERGENT B0 ;  /* 0x0000000000007941 */ /* 0x000fea0003800200 */
.L_x_382:
        /* <DEDUP_REMOVED lines=10> */
.L_x_386:
[----:B------:R-:W-:Y:S01]  /*1b10*/  FMUL.FTZ R0, R3, R4 ;  /* 0x0000000403007220 */ /* 0x000fe20000410000 */
[----:B------:R-:W-:-:S03]  /*1b20*/  FMUL.FTZ R4, R4, 0.5 ;  /* 0x3f00000004047820 */ /* 0x000fc60000410000 */
[----:B------:R-:W-:-:S04]  /*1b30*/  FFMA R3, -R0, R0, R3 ;  /* 0x0000000000037223 */ /* 0x000fc80000000103 */
[----:B------:R-:W-:-:S07]  /*1b40*/  FFMA R0, R3, R4, R0 ;  /* 0x0000000403007223 */ /* 0x000fce0000000000 */
.L_x_387:
[----:B------:R-:W-:Y:S05]  /*1b50*/  BSYNC.RECONVERGENT B0 ;  /* 0x0000000000007941 */ /* 0x000fea0003800200 */
.L_x_385:
        /* <DEDUP_REMOVED lines=10> */
.L_x_389:
[----:B------:R-:W-:Y:S01]  /*1c00*/  FMUL.FTZ R0, R3, R4 ;  /* 0x0000000403007220 */ /* 0x000fe20000410000 */
[----:B------:R-:W-:-:S03]  /*1c10*/  FMUL.FTZ R4, R4, 0.5 ;  /* 0x3f00000004047820 */ /* 0x000fc60000410000 */
[----:B------:R-:W-:-:S04]  /*1c20*/  FFMA R3, -R0, R0, R3 ;  /* 0x0000000000037223 */ /* 0x000fc80000000103 */
[----:B------:R-:W-:-:S07]  /*1c30*/  FFMA R0, R3, R4, R0 ;  /* 0x0000000403007223 */ /* 0x000fce0000000000 */
.L_x_390:
[----:B------:R-:W-:Y:S05]  /*1c40*/  BSYNC.RECONVERGENT B0 ;  /* 0x0000000000007941 */ /* 0x000fea0003800200 */
.L_x_388:
        /* <DEDUP_REMOVED lines=10> */
.L_x_392:
[----:B------:R-:W-:Y:S01]  /*1cf0*/  FMUL.FTZ R0, R3, R4 ;  /* 0x0000000403007220 */ /* 0x000fe20000410000 */
[----:B------:R-:W-:-:S03]  /*1d00*/  FMUL.FTZ R4, R4, 0.5 ;  /* 0x3f00000004047820 */ /* 0x000fc60000410000 */
[----:B------:R-:W-:-:S04]  /*1d10*/  FFMA R3, -R0, R0, R3 ;  /* 0x0000000000037223 */ /* 0x000fc80000000103 */
[----:B------:R-:W-:-:S07]  /*1d20*/  FFMA R0, R3, R4, R0 ;  /* 0x0000000403007223 */ /* 0x000fce0000000000 */
.L_x_393:
[----:B------:R-:W-:Y:S05]  /*1d30*/  BSYNC.RECONVERGENT B0 ;  /* 0x0000000000007941 */ /* 0x000fea0003800200 */
.L_x_391:
        /* <DEDUP_REMOVED lines=10> */
.L_x_395:
[----:B------:R-:W-:Y:S01]  /*1de0*/  FMUL.FTZ R0, R3, R4 ;  /* 0x0000000403007220 */ /* 0x000fe20000410000 */
[----:B------:R-:W-:-:S03]  /*1df0*/  FMUL.FTZ R4, R4, 0.5 ;  /* 0x3f00000004047820 */ /* 0x000fc60000410000 */
[----:B------:R-:W-:-:S04]  /*1e00*/  FFMA R3, -R0, R0, R3 ;  /* 0x0000000000037223 */ /* 0x000fc80000000103 */
[----:B------:R-:W-:-:S07]  /*1e10*/  FFMA R0, R3, R4, R0 ;  /* 0x0000000403007223 */ /* 0x000fce0000000000 */
.L_x_396:
[----:B------:R-:W-:Y:S05]  /*1e20*/  BSYNC.RECONVERGENT B0 ;  /* 0x0000000000007941 */ /* 0x000fea0003800200 */
.L_x_394:
        /* <DEDUP_REMOVED lines=10> */
.L_x_398:
[----:B------:R-:W-:Y:S01]  /*1ed0*/  FMUL.FTZ R0, R3, R4 ;  /* 0x0000000403007220 */ /* 0x000fe20000410000 */
[----:B------:R-:W-:-:S03]  /*1ee0*/  FMUL.FTZ R4, R4, 0.5 ;  /* 0x3f00000004047820 */ /* 0x000fc60000410000 */
[----:B------:R-:W-:-:S04]  /*1ef0*/  FFMA R3, -R0, R0, R3 ;  /* 0x0000000000037223 */ /* 0x000fc80000000103 */
[----:B------:R-:W-:-:S07]  /*1f00*/  FFMA R0, R3, R4, R0 ;  /* 0x0000000403007223 */ /* 0x000fce0000000000 */
.L_x_399:
[----:B------:R-:W-:Y:S05]  /*1f10*/  BSYNC.RECONVERGENT B0 ;  /* 0x0000000000007941 */ /* 0x000fea0003800200 */
.L_x_397:
        /* <DEDUP_REMOVED lines=10> */
.L_x_401:
[----:B------:R-:W-:Y:S01]  /*1fc0*/  FMUL.FTZ R0, R3, R4 ;  /* 0x0000000403007220 */ /* 0x000fe20000410000 */
[----:B------:R-:W-:-:S03]  /*1fd0*/  FMUL.FTZ R4, R4, 0.5 ;  /* 0x3f00000004047820 */ /* 0x000fc60000410000 */
[----:B------:R-:W-:-:S04]  /*1fe0*/  FFMA R3, -R0, R0, R3 ;  /* 0x0000000000037223 */ /* 0x000fc80000000103 */
[----:B------:R-:W-:-:S07]  /*1ff0*/  FFMA R0, R3, R4, R0 ;  /* 0x0000000403007223 */ /* 0x000fce0000000000 */
.L_x_402:
[----:B------:R-:W-:Y:S05]  /*2000*/  BSYNC.RECONVERGENT B0 ;  /* 0x0000000000007941 */ /* 0x000fea0003800200 */
.L_x_400:
        /* <DEDUP_REMOVED lines=10> */
.L_x_404:
[----:B------:R-:W-:Y:S01]  /*20b0*/  FMUL.FTZ R0, R3, R4 ;  /* 0x0000000403007220 */ /* 0x000fe20000410000 */
[----:B------:R-:W-:-:S03]  /*20c0*/  FMUL.FTZ R4, R4, 0.5 ;  /* 0x3f00000004047820 */ /* 0x000fc60000410000 */
[----:B------:R-:W-:-:S04]  /*20d0*/  FFMA R3, -R0, R0, R3 ;  /* 0x0000000000037223 */ /* 0x000fc80000000103 */
[----:B------:R-:W-:-:S07]  /*20e0*/  FFMA R0, R3, R4, R0 ;  /* 0x0000000403007223 */ /* 0x000fce0000000000 */
.L_x_405:
[----:B------:R-:W-:Y:S05]  /*20f0*/  BSYNC.RECONVERGENT B0 ;  /* 0x0000000000007941 */ /* 0x000fea0003800200 */
.L_x_403:
        /* <DEDUP_REMOVED lines=10> */
.L_x_407:
[----:B------:R-:W-:Y:S01]  /*21a0*/  FMUL.FTZ R0, R3, R4 ;  /* 0x0000000403007220 */ /* 0x000fe20000410000 */
[----:B------:R-:W-:-:S03]  /*21b0*/  FMUL.FTZ R4, R4, 0.5 ;  /* 0x3f00000004047820 */ /* 0x000fc60000410000 */
[----:B------:R-:W-:-:S04]  /*21c0*/  FFMA R3, -R0, R0, R3 ;  /* 0x0000000000037223 */ /* 0x000fc80000000103 */
[----:B------:R-:W-:-:S07]  /*21d0*/  FFMA R0, R3, R4, R0 ;  /* 0x0000000403007223 */ /* 0x000fce0000000000 */
.L_x_408:
[----:B------:R-:W-:Y:S05]  /*21e0*/  BSYNC.RECONVERGENT B0 ;  /* 0x0000000000007941 */ /* 0x000fea0003800200 */
.L_x_406:
        /* <DEDUP_REMOVED lines=10> */
.L_x_410:
[----:B------:R-:W-:Y:S01]  /*2290*/  FMUL.FTZ R0, R3, R4 ;  /* 0x0000000403007220 */ /* 0x000fe20000410000 */
[----:B------:R-:W-:-:S03]  /*22a0*/  FMUL.FTZ R4, R4, 0.5 ;  /* 0x3f00000004047820 */ /* 0x000fc60000410000 */
[----:B------:R-:W-:-:S04]  /*22b0*/  FFMA R3, -R0, R0, R3 ;  /* 0x0000000000037223 */ /* 0x000fc80000000103 */
[----:B------:R-:W-:-:S07]  /*22c0*/  FFMA R0, R3, R4, R0 ;  /* 0x0000000403007223 */ /* 0x000fce0000000000 */
.L_x_411:
[----:B------:R-:W-:Y:S05]  /*22d0*/  BSYNC.RECONVERGENT B0 ;  /* 0x0000000000007941 */ /* 0x000fea0003800200 */
.L_x_409:
        /* <DEDUP_REMOVED lines=10> */
.L_x_413:
[----:B------:R-:W-:Y:S01]  /*2380*/  FMUL.FTZ R0, R3, R4 ;  /* 0x0000000403007220 */ /* 0x000fe20000410000 */
[----:B------:R-:W-:-:S03]  /*2390*/  FMUL.FTZ R4, R4, 0.5 ;  /* 0x3f00000004047820 */ /* 0x000fc60000410000 */
[----:B------:R-:W-:-:S04]  /*23a0*/  FFMA R3, -R0, R0, R3 ;  /* 0x0000000000037223 */ /* 0x000fc80000000103 */
[----:B------:R-:W-:-:S07]  /*23b0*/  FFMA R0, R3, R4, R0 ;  /* 0x0000000403007223 */ /* 0x000fce0000000000 */
.L_x_414:
[----:B------:R-:W-:Y:S05]  /*23c0*/  BSYNC.RECONVERGENT B0 ;  /* 0x0000000000007941 */ /* 0x000fea0003800200 */
.L_x_412:
        /* <DEDUP_REMOVED lines=10> */
.L_x_416:
[----:B------:R-:W-:Y:S01]  /*2470*/  FMUL.FTZ R0, R3, R4 ;  /* 0x0000000403007220 */ /* 0x000fe20000410000 */
[----:B------:R-:W-:-:S03]  /*2480*/  FMUL.FTZ R4, R4, 0.5 ;  /* 0x3f00000004047820 */ /* 0x000fc60000410000 */
[----:B------:R-:W-:-:S04]  /*2490*/  FFMA R3, -R0, R0, R3 ;  /* 0x0000000000037223 */ /* 0x000fc80000000103 */
[----:B------:R-:W-:-:S07]  /*24a0*/  FFMA R0, R3, R4, R0 ;  /* 0x0000000403007223 */ /* 0x000fce0000000000 */
.L_x_417:
[----:B------:R-:W-:Y:S05]  /*24b0*/  BSYNC.RECONVERGENT B0 ;  /* 0x0000000000007941 */ /* 0x000fea0003800200 */
.L_x_415:
        /* <DEDUP_REMOVED lines=10> */
.L_x_419:
[----:B------:R-:W-:Y:S01]  /*2560*/  FMUL.FTZ R0, R3, R4 ;  /* 0x0000000403007220 */ /* 0x000fe20000410000 */
[----:B------:R-:W-:-:S03]  /*2570*/  FMUL.FTZ R4, R4, 0.5 ;  /* 0x3f00000004047820 */ /* 0x000fc60000410000 */
[----:B------:R-:W-:-:S04]  /*2580*/  FFMA R3, -R0, R0, R3 ;  /* 0x0000000000037223 */ /* 0x000fc80000000103 */
[----:B------:R-:W-:-:S07]  /*2590*/  FFMA R0, R3, R4, R0 ;  /* 0x0000000403007223 */ /* 0x000fce0000000000 */
.L_x_420:
[----:B------:R-:W-:Y:S05]  /*25a0*/  BSYNC.RECONVERGENT B0 ;  /* 0x0000000000007941 */ /* 0x000fea0003800200 */
.L_x_418:
        /* <DEDUP_REMOVED lines=10> */
.L_x_422:
[----:B------:R-:W-:Y:S01]  /*2650*/  FMUL.FTZ R0, R3, R4 ;  /* 0x0000000403007220 */ /* 0x000fe20000410000 */
[----:B------:R-:W-:-:S03]  /*2660*/  FMUL.FTZ R4, R4, 0.5 ;  /* 0x3f00000004047820 */ /* 0x000fc60000410000 */
[----:B------:R-:W-:-:S04]  /*2670*/  FFMA R3, -R0, R0, R3 ;  /* 0x0000000000037223 */ /* 0x000fc80000000103 */
[----:B------:R-:W-:-:S07]  /*2680*/  FFMA R0, R3, R4, R0 ;  /* 0x0000000403007223 */ /* 0x000fce0000000000 */
.L_x_423:
[----:B------:R-:W-:Y:S05]  /*2690*/  BSYNC.RECONVERGENT B0 ;  /* 0x0000000000007941 */ /* 0x000fea0003800200 */
.L_x_421:
        /* <DEDUP_REMOVED lines=10> */
.L_x_425:
[----:B------:R-:W-:Y:S01]  /*2740*/  FMUL.FTZ R0, R3, R4 ;  /* 0x0000000403007220 */ /* 0x000fe20000410000 */
[----:B------:R-:W-:-:S03]  /*2750*/  FMUL.FTZ R4, R4, 0.5 ;  /* 0x3f00000004047820 */ /* 0x000fc60000410000 */
[----:B------:R-:W-:-:S04]  /*2760*/  FFMA R3, -R0, R0, R3 ;  /* 0x0000000000037223 */ /* 0x000fc80000000103 */
[----:B------:R-:W-:-:S07]  /*2770*/  FFMA R0, R3, R4, R0 ;  /* 0x0000000403007223 */ /* 0x000fce0000000000 */
.L_x_426:
[----:B------:R-:W-:Y:S05]  /*2780*/  BSYNC.RECONVERGENT B0 ;  /* 0x0000000000007941 */ /* 0x000fea0003800200 */
.L_x_424:
        /* <DEDUP_REMOVED lines=10> */
.L_x_428:
[----:B------:R-:W-:Y:S01]  /*2830*/  FMUL.FTZ R0, R3, R4 ;  /* 0x0000000403007220 */ /* 0x000fe20000410000 */
[----:B------:R-:W-:-:S03]  /*2840*/  FMUL.FTZ R4, R4, 0.5 ;  /* 0x3f00000004047820 */ /* 0x000fc60000410000 */
[----:B------:R-:W-:-:S04]  /*2850*/  FFMA R3, -R0, R0, R3 ;  /* 0x0000000000037223 */ /* 0x000fc80000000103 */
[----:B------:R-:W-:-:S07]  /*2860*/  FFMA R0, R3, R4, R0 ;  /* 0x0000000403007223 */ /* 0x000fce0000000000 */
.L_x_429:
[----:B------:R-:W-:Y:S05]  /*2870*/  BSYNC.RECONVERGENT B0 ;  /* 0x0000000000007941 */ /* 0x000fea0003800200 */
.L_x_427:
        /* <DEDUP_REMOVED lines=10> */
.L_x_431:
[----:B------:R-:W-:Y:S01]  /*2920*/  FMUL.FTZ R0, R3, R4 ;  /* 0x0000000403007220 */ /* 0x000fe20000410000 */
[----:B------:R-:W-:-:S03]  /*2930*/  FMUL.FTZ R4, R4, 0.5 ;  /* 0x3f00000004047820 */ /* 0x000fc60000410000 */
[----:B------:R-:W-:-:S04]  /*2940*/  FFMA R3, -R0, R0, R3 ;  /* 0x0000000000037223 */ /* 0x000fc80000000103 */
[----:B------:R-:W-:-:S07]  /*2950*/  FFMA R0, R3, R4, R0 ;  /* 0x0000000403007223 */ /* 0x000fce0000000000 */
.L_x_432:
[----:B------:R-:W-:Y:S05]  /*2960*/  BSYNC.RECONVERGENT B0 ;  /* 0x0000000000007941 */ /* 0x000fea0003800200 */
.L_x_430:
        /* <DEDUP_REMOVED lines=10> */
.L_x_434:
[----:B------:R-:W-:Y:S01]  /*2a10*/  FMUL.FTZ R0, R3, R4 ;  /* 0x0000000403007220 */ /* 0x000fe20000410000 */
[----:B------:R-:W-:-:S03]  /*2a20*/  FMUL.FTZ R4, R4, 0.5 ;  /* 0x3f00000004047820 */ /* 0x000fc60000410000 */
[----:B------:R-:W-:-:S04]  /*2a30*/  FFMA R3, -R0, R0, R3 ;  /* 0x0000000000037223 */ /* 0x000fc80000000103 */
[----:B------:R-:W-:-:S07]  /*2a40*/  FFMA R0, R3, R4, R0 ;  /* 0x0000000403007223 */ /* 0x000fce0000000000 */
.L_x_435:
[----:B------:R-:W-:Y:S05]  /*2a50*/  BSYNC.RECONVERGENT B0 ;  /* 0x0000000000007941 */ /* 0x000fea0003800200 */
.L_x_433:
        /* <DEDUP_REMOVED lines=10> */
.L_x_437:
[----:B------:R-:W-:Y:S01]  /*2b00*/  FMUL.FTZ R0, R3, R4 ;  /* 0x0000000403007220 */ /* 0x000fe20000410000 */
[----:B------:R-:W-:-:S03]  /*2b10*/  FMUL.FTZ R4, R4, 0.5 ;  /* 0x3f00000004047820 */ /* 0x000fc60000410000 */
[----:B------:R-:W-:-:S04]  /*2b20*/  FFMA R3, -R0, R0, R3 ;  /* 0x0000000000037223 */ /* 0x000fc80000000103 */
[----:B------:R-:W-:-:S07]  /*2b30*/  FFMA R0, R3, R4, R0 ;  /* 0x0000000403007223 */ /* 0x000fce0000000000 */
.L_x_438:
[----:B------:R-:W-:Y:S05]  /*2b40*/  BSYNC.RECONVERGENT B0 ;  /* 0x0000000000007941 */ /* 0x000fea0003800200 */
.L_x_436:
        /* <DEDUP_REMOVED lines=10> */
.L_x_440:
[----:B------:R-:W-:Y:S01]  /*2bf0*/  FMUL.FTZ R0, R3, R4 ;  /* 0x0000000403007220 */ /* 0x000fe20000410000 */
[----:B------:R-:W-:-:S03]  /*2c00*/  FMUL.FTZ R4, R4, 0.5 ;  /* 0x3f00000004047820 */ /* 0x000fc60000410000 */
[----:B------:R-:W-:-:S04]  /*2c10*/  FFMA R3, -R0, R0, R3 ;  /* 0x0000000000037223 */ /* 0x000fc80000000103 */
[----:B------:R-:W-:-:S07]  /*2c20*/  FFMA R0, R3, R4, R0 ;  /* 0x0000000403007223 */ /* 0x000fce0000000000 */
.L_x_441:
[----:B------:R-:W-:Y:S05]  /*2c30*/  BSYNC.RECONVERGENT B0 ;  /* 0x0000000000007941 */ /* 0x000fea0003800200 */
.L_x_439:
        /* <DEDUP_REMOVED lines=10> */
.L_x_443:
[----:B------:R-:W-:Y:S01]  /*2ce0*/  FMUL.FTZ R0, R3, R4 ;  /* 0x0000000403007220 */ /* 0x000fe20000410000 */
[----:B------:R-:W-:-:S03]  /*2cf0*/  FMUL.FTZ R4, R4, 0.5 ;  /* 0x3f00000004047820 */ /* 0x000fc60000410000 */
[----:B------:R-:W-:-:S04]  /*2d00*/  FFMA R3, -R0, R0, R3 ;  /* 0x0000000000037223 */ /* 0x000fc80000000103 */
[----:B------:R-:W-:-:S07]  /*2d10*/  FFMA R0, R3, R4, R0 ;  /* 0x0000000403007223 */ /* 0x000fce0000000000 */
.L_x_444:
[----:B------:R-:W-:Y:S05]  /*2d20*/  BSYNC.RECONVERGENT B0 ;  /* 0x0000000000007941 */ /* 0x000fea0003800200 */
.L_x_442:
        /* <DEDUP_REMOVED lines=10> */
.L_x_446:
[----:B------:R-:W-:Y:S01]  /*2dd0*/  FMUL.FTZ R0, R3, R4 ;  /* 0x0000000403007220 */ /* 0x000fe20000410000 */
[----:B------:R-:W-:-:S03]  /*2de0*/  FMUL.FTZ R4, R4, 0.5 ;  /* 0x3f00000004047820 */ /* 0x000fc60000410000 */
[----:B------:R-:W-:-:S04]  /*2df0*/  FFMA R3, -R0, R0, R3 ;  /* 0x0000000000037223 */ /* 0x000fc80000000103 */
[----:B------:R-:W-:-:S07]  /*2e00*/  FFMA R0, R3, R4, R0 ;  /* 0x0000000403007223 */ /* 0x000fce0000000000 */
.L_x_447:
[----:B------:R-:W-:Y:S05]  /*2e10*/  BSYNC.RECONVERGENT B0 ;  /* 0x0000000000007941 */ /* 0x000fea0003800200 */
.L_x_445:
        /* <DEDUP_REMOVED lines=10> */
.L_x_449:
[----:B------:R-:W-:Y:S01]  /*2ec0*/  FMUL.FTZ R0, R3, R4 ;  /* 0x0000000403007220 */ /* 0x000fe20000410000 */
[----:B------:R-:W-:-:S03]  /*2ed0*/  FMUL.FTZ R4, R4, 0.5 ;  /* 0x3f00000004047820 */ /* 0x000fc60000410000 */
[----:B------:R-:W-:-:S04]  /*2ee0*/  FFMA R3, -R0, R0, R3 ;  /* 0x0000000000037223 */ /* 0x000fc80000000103 */
[----:B------:R-:W-:-:S07]  /*2ef0*/  FFMA R0, R3, R4, R0 ;  /* 0x0000000403007223 */ /* 0x000fce0000000000 */
.L_x_450:
[----:B------:R-:W-:Y:S05]  /*2f00*/  BSYNC.RECONVERGENT B0 ;  /* 0x0000000000007941 */ /* 0x000fea0003800200 */
.L_x_448:
[----:B------:R-:W-:Y:S01]  /*2f10*/  FADD R0, R0, 1 ;  /* 0x3f80000000007421 */ /* 0x000fe20000000000 */
[----:B------:R-:W-:Y:S03]  /*2f20*/  BSSY.RECONVERGENT B0, `(.L_x_451) ;  /* 0x000000d000007945 */ /* 0x000fe60003800200 */
[----:B------:R0:W1:Y:S01]  /*2f30*/  MUFU.RSQ R3, R0 ;  /* 0x0000000000037308 */ /* 0x0000620000001400 */
[----:B------:R-:W-:-:S04]  /*2f40*/  IADD3 R4, PT, PT, R0, -0xd000000, RZ ;  /* 0xf300000000047810 */ /* 0x000fc80007ffe0ff */
[----:B------:R-:W-:-:S13]  /*2f50*/  ISETP.GT.U32.AND P0, PT, R4, 0x727fffff, PT ;  /* 0x727fffff0400780c */ /* 0x000fda0003f04070 */
[----:B01----:R-:W-:Y:S05]  /*2f60*/  @!P0 BRA `(.L_x_452) ;  /* 0x0000000000108947 */ /* 0x003fea0003800000 */
[----:B------:R-:W-:-:S07]  /*2f70*/  MOV R8, 0x2f90 ;  /* 0x00002f9000087802 */ /* 0x000fce0000000f00 */
[----:B------:R-:W-:Y:S05]  /*2f80*/  CALL.REL.NOINC `($__internal_2_$__cuda_sm20_sqrt_rn_f32_slowpath) ;  /* 0x00000000002c7944 */ /* 0x000fea0003c00000 */
[----:B------:R-:W-:Y:S01]  /*2f90*/  MOV R7, R0 ;  /* 0x0000000000077202 */ /* 0x000fe20000000f00 */
[----:B------:R-:W-:Y:S06]  /*2fa0*/  BRA `(.L_x_453) ;  /* 0x0000000000107947 */ /* 0x000fec0003800000 */
.L_x_452:
[----:B------:R-:W-:Y:S01]  /*2fb0*/  FMUL.FTZ R7, R0, R3 ;  /* 0x0000000300077220 */ /* 0x000fe20000410000 */
[----:B------:R-:W-:-:S03]  /*2fc0*/  FMUL.FTZ R3, R3, 0.5 ;  /* 0x3f00000003037820 */ /* 0x000fc60000410000 */
[----:B------:R-:W-:-:S04]  /*2fd0*/  FFMA R0, -R7, R7, R0 ;  /* 0x0000000707007223 */ /* 0x000fc80000000100 */
[----:B------:R-:W-:-:S07]  /*2fe0*/  FFMA R7, R0, R3, R7 ;  /* 0x0000000300077223 */ /* 0x000fce0000000007 */
.L_x_453:
[----:B------:R-:W-:Y:S05]  /*2ff0*/  BSYNC.RECONVERGENT B0 ;  /* 0x0000000000007941 */ /* 0x000fea0003800200 */
.L_x_451:
[----:B------:R-:W0:Y:S02]  /*3000*/  LDC.64 R4, c[0x0][0x380] ;  /* 0x0000e000ff047b82 */ /* 0x000e240000000a00 */
[----:B0-----:R-:W-:-:S05]  /*3010*/  IMAD.WIDE R2, R2, 0x4, R4 ;  /* 0x0000000402027825 */ /* 0x001fca00078e0204 */
[----:B------:R-:W-:Y:S01]  /*3020*/  STG.E desc[UR6][R2.64], R7 ;  /* 0x0000000702007986 */ /* 0x000fe2000c101906 */
[----:B------:R-:W-:Y:S05]  /*3030*/  EXIT ;  /* 0x000000000000794d */ /* 0x000fea0003800000 */
        .weak           $__internal_2_$__cuda_sm20_sqrt_rn_f32_slowpath
        .type           $__internal_2_$__cuda_sm20_sqrt_rn_f32_slowpath,@function
        .size           $__internal_2_$__cuda_sm20_sqrt_rn_f32_slowpath,(.L_x_458 - $__internal_2_$__cuda_sm20_sqrt_rn_f32_slowpath)
$__internal_2_$__cuda_sm20_sqrt_rn_f32_slowpath:
        /* <DEDUP_REMOVED lines=19> */
.L_x_454:
[----:B------:R-:W-:Y:S01]  /*3170*/  HFMA2 R5, -RZ, RZ, 0, 0 ;  /* 0x00000000ff057431 */ /* 0x000fe200000001ff */
[----:B------:R-:W-:Y:S02]  /*3180*/  MOV R4, R8 ;  /* 0x0000000800047202 */ /* 0x000fe40000000f00 */
[----:B------:R-:W-:Y:S02]  /*3190*/  MOV R0, R3 ;  /* 0x0000000300007202 */ /* 0x000fe40000000f00 */
[----:B------:R-:W-:Y:S05]  /*31a0*/  RET.REL.NODEC R4 `(_Z19occupancyTestKernelILi128EEvPfPKfi) ;  /* 0xffffffcc04947950 */ /* 0x000fea0003c3ffff */
.L_x_455:
        /* <DEDUP_REMOVED lines=13> */
.L_x_458:


//--------------------- .nv.shared._Z19occupancyTestKernelILi512EEvPfPKfi --------------------------
	.section	.nv.shared._Z19occupancyTestKernelILi512EEvPfPKfi,"aw",@nobits
	.sectionflags	@""
	.align	4
.nv.shared._Z19occupancyTestKernelILi512EEvPfPKfi:
	.zero		3072


//--------------------- .nv.shared.reserved.0     --------------------------
	.section	.nv.shared.reserved.0,"aw",@nobits
	.weak		__nv_reservedSMEM_offset_0_alias
	.size		__nv_reservedSMEM_offset_0_alias, 0, 64
	.other		__nv_reservedSMEM_offset_0_alias,@"STO_CUDA_RESERVED_SHARED STV_DEFAULT"
__nv_reservedSMEM_offset_0_alias:
	.zero		0
	.zero		64


//--------------------- .nv.shared._Z19occupancyTestKernelILi256EEvPfPKfi --------------------------
	.section	.nv.shared._Z19occupancyTestKernelILi256EEvPfPKfi,"aw",@nobits
	.sectionflags	@""
	.align	4
.nv.shared._Z19occupancyTestKernelILi256EEvPfPKfi:
	.zero		2048


//--------------------- .nv.shared._Z19occupancyTestKernelILi128EEvPfPKfi --------------------------
	.section	.nv.shared._Z19occupancyTestKernelILi128EEvPfPKfi,"aw",@nobits
	.sectionflags	@""
	.align	4
.nv.shared._Z19occupancyTestKernelILi128EEvPfPKfi:
	.zero		1536


//--------------------- .nv.constant0._Z19occupancyTestKernelILi512EEvPfPKfi --------------------------
	.section	.nv.constant0._Z19occupancyTestKernelILi512EEvPfPKfi,"a",@progbits
	.sectionflags	@""
	.align	4
.nv.constant0._Z19occupancyTestKernelILi512EEvPfPKfi:
	.zero		916


//--------------------- .nv.constant0._Z19occupancyTestKernelILi256EEvPfPKfi --------------------------
	.section	.nv.constant0._Z19occupancyTestKernelILi256EEvPfPKfi,"a",@progbits
	.sectionflags	@""
	.align	4
.nv.constant0._Z19occupancyTestKernelILi256EEvPfPKfi:
	.zero		916


//--------------------- .nv.constant0._Z19occupancyTestKernelILi128EEvPfPKfi --------------------------
	.section	.nv.constant0._Z19occupancyTestKernelILi128EEvPfPKfi,"a",@progbits
	.sectionflags	@""
	.align	4
.nv.constant0._Z19occupancyTestKernelILi128EEvPfPKfi:
	.zero		916


//--------------------- SYMBOLS --------------------------

	.type		.nv.reservedSmem.offset0,@object
	.size		.nv.reservedSmem.offset0,0x4
	.type		.nv.reservedSmem.cap,@object
	.size		.nv.reservedSmem.cap,0x4
